//
// Generated by NVIDIA NVVM Compiler
//
// Compiler Build ID: CL-36424714
// Cuda compilation tools, release 13.0, V13.0.88
// Based on NVVM 20.0.0
//

.version 9.0
.target sm_100
.address_size 64

	// .globl	_Z15DAS_CC_beamformPfPKf
.const .align 4 .u32 recon_nb_lines;
.const .align 4 .u32 recon_nb_frames;
.const .align 4 .u32 recon_nb_px;
.const .align 4 .f32 recon_Zres;
.const .align 4 .f32 recon_Xres;
.const .align 4 .f32 recon_dtheta;
.const .align 4 .f32 recon_startdepth;
.const .align 4 .f32 recon_startwidth;
.const .align 4 .f32 recon_startangle;
.const .align 4 .u32 firstelement;
.const .align 4 .u32 lastelement;
.const .align 4 .u32 nb_samples;
.const .align 4 .u32 nb_angles;
.const .align 4 .b8 elementpos[1024];
.const .align 4 .f32 lens;
.const .align 4 .f32 ppw;
.const .align 4 .f32 Fnumber;
.global .align 4 .b8 __cudart_i2opi_f[24] = {65, 144, 67, 60, 153, 149, 98, 219, 192, 221, 52, 245, 209, 87, 39, 252, 41, 21, 68, 78, 110, 131, 249, 162};

.visible .entry _Z15DAS_CC_beamformPfPKf(
	.param .u64 .ptr .align 1 _Z15DAS_CC_beamformPfPKf_param_0,
	.param .u64 .ptr .align 1 _Z15DAS_CC_beamformPfPKf_param_1
)
{
	.local .align 4 .b8 	__local_depot0[28];
	.reg .b64 	%SP;
	.reg .b64 	%SPL;
	.reg .pred 	%p<47>;
	.reg .b32 	%r<189>;
	.reg .b32 	%f<115>;
	.reg .b64 	%rd<74>;
	.reg .b64 	%fd<7>;

	mov.u64 	%SPL, __local_depot0;
	ld.param.u64 	%rd22, [_Z15DAS_CC_beamformPfPKf_param_0];
	ld.param.u64 	%rd23, [_Z15DAS_CC_beamformPfPKf_param_1];
	add.u64 	%rd1, %SPL, 0;
	add.u64 	%rd2, %SPL, 0;
	add.u64 	%rd3, %SPL, 0;
	mov.u32 	%r74, %ctaid.x;
	mov.u32 	%r75, %ntid.x;
	mov.u32 	%r76, %tid.x;
	mad.lo.s32 	%r167, %r74, %r75, %r76;
	ld.const.u32 	%r2, [recon_nb_frames];
	setp.ge.u32 	%p3, %r167, %r2;
	@%p3 bra 	$L__BB0_47;
	mov.u32 	%r77, %ctaid.y;
	mov.u32 	%r78, %ntid.y;
	mov.u32 	%r79, %tid.y;
	mad.lo.s32 	%r3, %r77, %r78, %r79;
	ld.const.u32 	%r4, [recon_nb_lines];
	mov.u32 	%r80, %ctaid.z;
	mov.u32 	%r81, %ntid.z;
	mov.u32 	%r82, %tid.z;
	mad.lo.s32 	%r5, %r80, %r81, %r82;
	ld.const.u32 	%r6, [recon_nb_px];
	ld.const.f32 	%f1, [recon_startwidth];
	ld.const.f32 	%f2, [recon_Zres];
	ld.const.f32 	%f3, [recon_startdepth];
	ld.const.f32 	%f4, [Fnumber];
	ld.const.u32 	%r83, [nb_angles];
	ld.const.f32 	%f5, [recon_dtheta];
	ld.const.f32 	%f6, [recon_startangle];
	ld.const.u32 	%r84, [firstelement];
	ld.const.u32 	%r85, [lastelement];
	setp.lt.u32 	%p1, %r84, %r85;
	ld.const.u32 	%r10, [nb_samples];
	ld.const.f32 	%f31, [lens];
	add.f32 	%f7, %f31, %f31;
	add.f32 	%f8, %f3, %f3;
	ld.const.f32 	%f9, [ppw];
	add.s32 	%r11, %r10, -1;
	mov.u32 	%r86, %nctaid.z;
	mul.lo.s32 	%r12, %r81, %r86;
	mov.u32 	%r87, %nctaid.y;
	mul.lo.s32 	%r13, %r78, %r87;
	max.u32 	%r14, %r83, 1;
	cvta.to.global.u64 	%rd4, %rd23;
	cvta.to.global.u64 	%rd5, %rd22;
$L__BB0_2:
	setp.ge.u32 	%p4, %r3, %r4;
	@%p4 bra 	$L__BB0_46;
	setp.eq.s32 	%p5, %r83, 0;
	@%p5 bra 	$L__BB0_46;
	mov.u32 	%r185, %r3;
	@%p1 bra 	$L__BB0_5;
	bra.uni 	$L__BB0_37;
$L__BB0_5:
	mov.u32 	%r168, %r3;
$L__BB0_6:
	setp.lt.u32 	%p14, %r5, %r6;
	@%p14 bra 	$L__BB0_8;
$L__BB0_7:
	add.s32 	%r168, %r168, %r13;
	setp.lt.u32 	%p45, %r168, %r4;
	@%p45 bra 	$L__BB0_6;
	bra.uni 	$L__BB0_46;
$L__BB0_8:
	cvt.rn.f32.u32 	%f34, %r168;
	ld.const.f32 	%f35, [recon_Xres];
	fma.rn.f32 	%f10, %f35, %f34, %f1;
	mov.u32 	%r169, %r5;
$L__BB0_9:
	cvt.rn.f32.u32 	%f36, %r169;
	fma.rn.f32 	%f11, %f2, %f36, %f3;
	div.rn.f32 	%f37, %f11, %f4;
	mul.f32 	%f38, %f37, 0f3F000000;
	mul.f32 	%f12, %f11, %f11;
	sub.f32 	%f13, %f10, %f38;
	add.f32 	%f14, %f10, %f38;
	mad.lo.s32 	%r94, %r4, %r167, %r168;
	mad.lo.s32 	%r95, %r94, %r6, %r169;
	mul.wide.u32 	%rd30, %r95, 4;
	add.s64 	%rd6, %rd5, %rd30;
	mov.b32 	%r170, 0;
$L__BB0_10:
	cvt.rn.f32.u32 	%f39, %r170;
	fma.rn.f32 	%f15, %f5, %f39, %f6;
	mul.f32 	%f40, %f15, 0f3F22F983;
	cvt.rni.s32.f32 	%r174, %f40;
	cvt.rn.f32.s32 	%f41, %r174;
	fma.rn.f32 	%f42, %f41, 0fBFC90FDA, %f15;
	fma.rn.f32 	%f43, %f41, 0fB3A22168, %f42;
	fma.rn.f32 	%f16, %f41, 0fA7C234C5, %f43;
	abs.f32 	%f17, %f15;
	setp.ltu.f32 	%p15, %f17, 0f47CE4780;
	mov.u32 	%r175, %r174;
	mov.f32 	%f112, %f16;
	@%p15 bra 	$L__BB0_18;
	setp.eq.f32 	%p16, %f17, 0f7F800000;
	@%p16 bra 	$L__BB0_17;
	mov.b32 	%r21, %f15;
	shl.b32 	%r97, %r21, 8;
	or.b32  	%r22, %r97, -2147483648;
	mov.b64 	%rd68, 0;
	mov.b32 	%r171, 0;
$L__BB0_13:
	.pragma "nounroll";
	mul.wide.u32 	%rd32, %r171, 4;
	mov.u64 	%rd33, __cudart_i2opi_f;
	add.s64 	%rd34, %rd33, %rd32;
	ld.global.nc.u32 	%r98, [%rd34];
	mad.wide.u32 	%rd35, %r98, %r22, %rd68;
	shr.u64 	%rd68, %rd35, 32;
	add.s64 	%rd36, %rd3, %rd32;
	st.local.u32 	[%rd36], %rd35;
	add.s32 	%r171, %r171, 1;
	setp.ne.s32 	%p17, %r171, 6;
	@%p17 bra 	$L__BB0_13;
	shr.u32 	%r99, %r21, 23;
	st.local.u32 	[%rd3+24], %rd68;
	and.b32  	%r25, %r99, 31;
	and.b32  	%r100, %r99, 224;
	add.s32 	%r101, %r100, -128;
	shr.u32 	%r102, %r101, 5;
	mul.wide.u32 	%rd37, %r102, 4;
	sub.s64 	%rd9, %rd3, %rd37;
	ld.local.u32 	%r172, [%rd9+24];
	ld.local.u32 	%r173, [%rd9+20];
	setp.eq.s32 	%p18, %r25, 0;
	@%p18 bra 	$L__BB0_16;
	shf.l.wrap.b32 	%r172, %r173, %r172, %r25;
	ld.local.u32 	%r103, [%rd9+16];
	shf.l.wrap.b32 	%r173, %r103, %r173, %r25;
$L__BB0_16:
	shr.u32 	%r105, %r172, 30;
	shf.l.wrap.b32 	%r106, %r173, %r172, 2;
	shl.b32 	%r107, %r173, 2;
	shr.u32 	%r108, %r106, 31;
	add.s32 	%r109, %r108, %r105;
	neg.s32 	%r110, %r109;
	setp.lt.s32 	%p19, %r21, 0;
	selp.b32 	%r175, %r110, %r109, %p19;
	xor.b32  	%r111, %r106, %r21;
	shr.s32 	%r112, %r106, 31;
	xor.b32  	%r113, %r112, %r106;
	xor.b32  	%r114, %r112, %r107;
	cvt.u64.u32 	%rd38, %r113;
	shl.b64 	%rd39, %rd38, 32;
	cvt.u64.u32 	%rd40, %r114;
	or.b64  	%rd41, %rd39, %rd40;
	cvt.rn.f64.s64 	%fd1, %rd41;
	mul.f64 	%fd2, %fd1, 0d3BF921FB54442D19;
	cvt.rn.f32.f64 	%f44, %fd2;
	neg.f32 	%f45, %f44;
	setp.lt.s32 	%p20, %r111, 0;
	selp.f32 	%f112, %f45, %f44, %p20;
	mov.b32 	%r174, 0;
	bra.uni 	$L__BB0_18;
$L__BB0_17:
	mov.f32 	%f46, 0f00000000;
	mul.rn.f32 	%f112, %f15, %f46;
	mov.b32 	%r174, 0;
	mov.u32 	%r175, %r174;
$L__BB0_18:
	mul.rn.f32 	%f47, %f112, %f112;
	and.b32  	%r116, %r175, 1;
	setp.eq.b32 	%p22, %r116, 1;
	selp.f32 	%f48, 0f3F800000, %f112, %p22;
	fma.rn.f32 	%f49, %f47, %f48, 0f00000000;
	fma.rn.f32 	%f50, %f47, 0f37CBAC00, 0fBAB607ED;
	selp.f32 	%f51, %f50, 0fB94D4153, %p22;
	selp.f32 	%f52, 0f3D2AAABB, 0f3C0885E4, %p22;
	fma.rn.f32 	%f53, %f51, %f47, %f52;
	selp.f32 	%f54, 0fBEFFFFFF, 0fBE2AAAA8, %p22;
	fma.rn.f32 	%f55, %f53, %f47, %f54;
	fma.rn.f32 	%f56, %f55, %f49, %f48;
	and.b32  	%r117, %r175, 2;
	setp.eq.s32 	%p23, %r117, 0;
	mov.f32 	%f57, 0f00000000;
	sub.f32 	%f58, %f57, %f56;
	selp.f32 	%f59, %f56, %f58, %p23;
	mul.f32 	%f60, %f1, %f59;
	abs.f32 	%f21, %f60;
	setp.eq.f32 	%p24, %f17, 0f7F800000;
	mov.b32 	%r35, %f15;
	shr.u32 	%r118, %r35, 23;
	and.b32  	%r119, %r118, 224;
	add.s32 	%r120, %r119, -128;
	shl.b32 	%r121, %r35, 8;
	or.b32  	%r36, %r121, -2147483648;
	shr.u32 	%r122, %r120, 5;
	and.b32  	%r37, %r118, 31;
	mul.wide.u32 	%rd42, %r122, 4;
	sub.s64 	%rd10, %rd2, %rd42;
	sub.s32 	%r38, 32, %r37;
	mul.rn.f32 	%f61, %f15, %f57;
	sub.s64 	%rd11, %rd1, %rd42;
	or.pred  	%p2, %p15, %p24;
	selp.f32 	%f22, %f16, %f61, %p15;
	mov.u32 	%r176, %r84;
$L__BB0_19:
	mov.u32 	%r180, %r174;
	mov.f32 	%f113, %f22;
	@%p2 bra 	$L__BB0_25;
	mov.b64 	%rd69, 0;
	mov.b32 	%r177, 0;
$L__BB0_21:
	.pragma "nounroll";
	mul.wide.u32 	%rd44, %r177, 4;
	mov.u64 	%rd45, __cudart_i2opi_f;
	add.s64 	%rd46, %rd45, %rd44;
	ld.global.nc.u32 	%r124, [%rd46];
	mad.wide.u32 	%rd47, %r124, %r36, %rd69;
	shr.u64 	%rd69, %rd47, 32;
	add.s64 	%rd48, %rd2, %rd44;
	st.local.u32 	[%rd48], %rd47;
	add.s32 	%r177, %r177, 1;
	setp.ne.s32 	%p25, %r177, 6;
	@%p25 bra 	$L__BB0_21;
	setp.eq.s32 	%p26, %r37, 0;
	st.local.u32 	[%rd2+24], %rd69;
	ld.local.u32 	%r178, [%rd10+24];
	ld.local.u32 	%r179, [%rd10+20];
	@%p26 bra 	$L__BB0_24;
	shl.b32 	%r125, %r178, %r37;
	shr.u32 	%r126, %r179, %r38;
	add.s32 	%r178, %r126, %r125;
	shl.b32 	%r127, %r179, %r37;
	ld.local.u32 	%r128, [%rd10+16];
	shr.u32 	%r129, %r128, %r38;
	add.s32 	%r179, %r129, %r127;
$L__BB0_24:
	setp.lt.s32 	%p27, %r35, 0;
	shr.u32 	%r130, %r178, 30;
	shf.l.wrap.b32 	%r131, %r179, %r178, 2;
	shl.b32 	%r132, %r179, 2;
	shr.u32 	%r133, %r131, 31;
	add.s32 	%r134, %r133, %r130;
	neg.s32 	%r135, %r134;
	selp.b32 	%r180, %r135, %r134, %p27;
	xor.b32  	%r136, %r131, %r35;
	shr.s32 	%r137, %r131, 31;
	xor.b32  	%r138, %r137, %r131;
	xor.b32  	%r139, %r137, %r132;
	cvt.u64.u32 	%rd49, %r138;
	shl.b64 	%rd50, %rd49, 32;
	cvt.u64.u32 	%rd51, %r139;
	or.b64  	%rd52, %rd50, %rd51;
	cvt.rn.f64.s64 	%fd3, %rd52;
	mul.f64 	%fd4, %fd3, 0d3BF921FB54442D19;
	cvt.rn.f32.f64 	%f62, %fd4;
	neg.f32 	%f63, %f62;
	setp.lt.s32 	%p28, %r136, 0;
	selp.f32 	%f113, %f63, %f62, %p28;
$L__BB0_25:
	add.s32 	%r140, %r180, 1;
	mul.rn.f32 	%f64, %f113, %f113;
	and.b32  	%r141, %r180, 1;
	setp.eq.b32 	%p29, %r141, 1;
	selp.f32 	%f65, %f113, 0f3F800000, %p29;
	fma.rn.f32 	%f66, %f64, %f65, 0f00000000;
	fma.rn.f32 	%f67, %f64, 0f37CBAC00, 0fBAB607ED;
	selp.f32 	%f68, 0fB94D4153, %f67, %p29;
	selp.f32 	%f69, 0f3C0885E4, 0f3D2AAABB, %p29;
	fma.rn.f32 	%f70, %f68, %f64, %f69;
	selp.f32 	%f71, 0fBE2AAAA8, 0fBEFFFFFF, %p29;
	fma.rn.f32 	%f72, %f70, %f64, %f71;
	fma.rn.f32 	%f73, %f72, %f66, %f65;
	and.b32  	%r142, %r140, 2;
	setp.eq.s32 	%p30, %r142, 0;
	mov.f32 	%f74, 0f00000000;
	sub.f32 	%f75, %f74, %f73;
	selp.f32 	%f25, %f73, %f75, %p30;
	mov.u32 	%r184, %r174;
	mov.f32 	%f114, %f22;
	@%p2 bra 	$L__BB0_31;
	mov.b64 	%rd70, 0;
	mov.b32 	%r181, 0;
$L__BB0_27:
	.pragma "nounroll";
	mul.wide.u32 	%rd54, %r181, 4;
	mov.u64 	%rd55, __cudart_i2opi_f;
	add.s64 	%rd56, %rd55, %rd54;
	ld.global.nc.u32 	%r144, [%rd56];
	mad.wide.u32 	%rd57, %r144, %r36, %rd70;
	shr.u64 	%rd70, %rd57, 32;
	add.s64 	%rd58, %rd1, %rd54;
	st.local.u32 	[%rd58], %rd57;
	add.s32 	%r181, %r181, 1;
	setp.ne.s32 	%p31, %r181, 6;
	@%p31 bra 	$L__BB0_27;
	setp.eq.s32 	%p32, %r37, 0;
	st.local.u32 	[%rd1+24], %rd70;
	ld.local.u32 	%r182, [%rd11+24];
	ld.local.u32 	%r183, [%rd11+20];
	@%p32 bra 	$L__BB0_30;
	shl.b32 	%r145, %r182, %r37;
	shr.u32 	%r146, %r183, %r38;
	add.s32 	%r182, %r146, %r145;
	shl.b32 	%r147, %r183, %r37;
	ld.local.u32 	%r148, [%rd11+16];
	shr.u32 	%r149, %r148, %r38;
	add.s32 	%r183, %r149, %r147;
$L__BB0_30:
	setp.lt.s32 	%p33, %r35, 0;
	shr.u32 	%r150, %r182, 30;
	shf.l.wrap.b32 	%r151, %r183, %r182, 2;
	shl.b32 	%r152, %r183, 2;
	shr.u32 	%r153, %r151, 31;
	add.s32 	%r154, %r153, %r150;
	neg.s32 	%r155, %r154;
	selp.b32 	%r184, %r155, %r154, %p33;
	xor.b32  	%r156, %r151, %r35;
	shr.s32 	%r157, %r151, 31;
	xor.b32  	%r158, %r157, %r151;
	xor.b32  	%r159, %r157, %r152;
	cvt.u64.u32 	%rd59, %r158;
	shl.b64 	%rd60, %rd59, 32;
	cvt.u64.u32 	%rd61, %r159;
	or.b64  	%rd62, %rd60, %rd61;
	cvt.rn.f64.s64 	%fd5, %rd62;
	mul.f64 	%fd6, %fd5, 0d3BF921FB54442D19;
	cvt.rn.f32.f64 	%f76, %fd6;
	neg.f32 	%f77, %f76;
	setp.lt.s32 	%p34, %r156, 0;
	selp.f32 	%f114, %f77, %f76, %p34;
$L__BB0_31:
	mul.rn.f32 	%f78, %f114, %f114;
	and.b32  	%r160, %r184, 1;
	setp.eq.b32 	%p35, %r160, 1;
	selp.f32 	%f79, 0f3F800000, %f114, %p35;
	fma.rn.f32 	%f80, %f78, %f79, 0f00000000;
	fma.rn.f32 	%f81, %f78, 0f37CBAC00, 0fBAB607ED;
	selp.f32 	%f82, %f81, 0fB94D4153, %p35;
	selp.f32 	%f83, 0f3D2AAABB, 0f3C0885E4, %p35;
	fma.rn.f32 	%f84, %f82, %f78, %f83;
	selp.f32 	%f85, 0fBEFFFFFF, 0fBE2AAAA8, %p35;
	fma.rn.f32 	%f86, %f84, %f78, %f85;
	fma.rn.f32 	%f87, %f86, %f80, %f79;
	and.b32  	%r161, %r184, 2;
	setp.eq.s32 	%p36, %r161, 0;
	mov.f32 	%f88, 0f00000000;
	sub.f32 	%f89, %f88, %f87;
	selp.f32 	%f90, %f87, %f89, %p36;
	mul.f32 	%f91, %f10, %f90;
	fma.rn.f32 	%f92, %f11, %f25, %f91;
	mul.wide.s32 	%rd63, %r176, 4;
	mov.u64 	%rd64, elementpos;
	add.s64 	%rd65, %rd64, %rd63;
	ld.const.f32 	%f28, [%rd65];
	sub.f32 	%f93, %f10, %f28;
	fma.rn.f32 	%f94, %f93, %f93, %f12;
	sqrt.rn.f32 	%f95, %f94;
	add.f32 	%f96, %f95, %f92;
	add.f32 	%f97, %f21, %f96;
	add.f32 	%f98, %f7, %f97;
	sub.f32 	%f99, %f98, %f8;
	mul.f32 	%f100, %f9, %f99;
	setp.lt.f32 	%p37, %f100, 0f3F800000;
	selp.f32 	%f29, 0f3F800000, %f100, %p37;
	cvt.rmi.f32.f32 	%f101, %f29;
	cvt.rzi.s32.f32 	%r60, %f101;
	setp.leu.f32 	%p38, %f28, %f13;
	@%p38 bra 	$L__BB0_34;
	setp.geu.f32 	%p39, %f28, %f14;
	setp.ge.u32 	%p40, %r60, %r11;
	or.pred  	%p41, %p39, %p40;
	@%p41 bra 	$L__BB0_34;
	cvt.rn.f32.s32 	%f102, %r60;
	sub.f32 	%f103, %f29, %f102;
	mov.f32 	%f104, 0f3F800000;
	sub.f32 	%f105, %f104, %f103;
	mad.lo.s32 	%r162, %r2, %r176, %r167;
	mad.lo.s32 	%r163, %r162, %r83, %r170;
	mad.lo.s32 	%r164, %r163, %r10, %r60;
	mul.wide.s32 	%rd66, %r164, 4;
	add.s64 	%rd67, %rd4, %rd66;
	ld.global.f32 	%f106, [%rd67];
	ld.global.f32 	%f107, [%rd67+4];
	mul.f32 	%f108, %f103, %f107;
	fma.rn.f32 	%f109, %f105, %f106, %f108;
	ld.global.f32 	%f110, [%rd6];
	add.f32 	%f111, %f109, %f110;
	st.global.f32 	[%rd6], %f111;
$L__BB0_34:
	add.s32 	%r176, %r176, 1;
	setp.lt.u32 	%p42, %r176, %r85;
	@%p42 bra 	$L__BB0_19;
	add.s32 	%r170, %r170, 1;
	setp.ne.s32 	%p43, %r170, %r14;
	@%p43 bra 	$L__BB0_10;
	add.s32 	%r169, %r169, %r12;
	setp.lt.u32 	%p44, %r169, %r6;
	@%p44 bra 	$L__BB0_9;
	bra.uni 	$L__BB0_7;
$L__BB0_37:
	setp.ge.u32 	%p6, %r5, %r6;
	@%p6 bra 	$L__BB0_45;
	mov.u32 	%r186, %r5;
$L__BB0_39:
	mov.b32 	%r187, 0;
$L__BB0_40:
	cvt.rn.f32.u32 	%f32, %r187;
	fma.rn.f32 	%f30, %f5, %f32, %f6;
	abs.f32 	%f33, %f30;
	setp.ltu.f32 	%p7, %f33, 0f47CE4780;
	setp.eq.f32 	%p8, %f33, 0f7F800000;
	or.pred  	%p9, %p7, %p8;
	@%p9 bra 	$L__BB0_43;
	mov.b32 	%r90, %f30;
	shl.b32 	%r91, %r90, 8;
	or.b32  	%r67, %r91, -2147483648;
	mov.b64 	%rd73, 0;
	mov.b32 	%r188, 0;
	mov.u64 	%rd71, __cudart_i2opi_f;
	mov.u64 	%rd72, %rd3;
$L__BB0_42:
	.pragma "nounroll";
	ld.global.nc.u32 	%r92, [%rd71];
	mad.wide.u32 	%rd29, %r92, %r67, %rd73;
	shr.u64 	%rd73, %rd29, 32;
	st.local.u32 	[%rd72], %rd29;
	add.s32 	%r188, %r188, 1;
	add.s64 	%rd72, %rd72, 4;
	add.s64 	%rd71, %rd71, 4;
	setp.ne.s32 	%p10, %r188, 6;
	@%p10 bra 	$L__BB0_42;
$L__BB0_43:
	add.s32 	%r187, %r187, 1;
	setp.ne.s32 	%p11, %r187, %r14;
	@%p11 bra 	$L__BB0_40;
	add.s32 	%r186, %r186, %r12;
	setp.lt.u32 	%p12, %r186, %r6;
	@%p12 bra 	$L__BB0_39;
$L__BB0_45:
	add.s32 	%r185, %r185, %r13;
	setp.lt.u32 	%p13, %r185, %r4;
	@%p13 bra 	$L__BB0_37;
$L__BB0_46:
	mov.u32 	%r165, %ntid.x;
	mov.u32 	%r166, %nctaid.x;
	mad.lo.s32 	%r167, %r165, %r166, %r167;
	setp.lt.u32 	%p46, %r167, %r2;
	@%p46 bra 	$L__BB0_2;
$L__BB0_47:
	ret;

}


// ===== COMPILED SASS (sm_100) =====

	.target	sm_100

	.elftype	@"ET_EXEC"


//--------------------- .note.nv.tkinfo           --------------------------
	.section	.note.nv.tkinfo,"",@"SHT_NOTE"
	.sectionflags	@"SHF_NOTE_NV_TKINFO"
	.tkinfo
        /*0018*/ 	.word	0x00000002
        /*0030*/ 	.string	""
        /*0030*/ 	.string	"ptxas"
        /*0030*/ 	.string	"Cuda compilation tools, release 13.0, V13.0.88"
        /*0030*/ 	.string	"Build cuda_13.0.r13.0/compiler.36424714_0"
        /*0030*/ 	.string	"-arch sm_100 -m 64 "



//--------------------- .note.nv.cuinfo           --------------------------
	.section	.note.nv.cuinfo,"",@"SHT_NOTE"
	.sectionflags	@"SHF_NOTE_NV_CUINFO"
        /*0018*/ 	.short	0x0002
        /*001a*/ 	.short	0x0064
        /*001c*/ 	.short	0x0082
	.zero		2


//--------------------- .nv.info                  --------------------------
	.section	.nv.info,"",@"SHT_CUDA_INFO"
	.align	4


	//----- nvinfo : EIATTR_REGCOUNT
	.align		4
        /*0000*/ 	.byte	0x04, 0x2f
        /*0002*/ 	.short	(.L_19 - .L_18)
	.align		4
.L_18:
        /*0004*/ 	.word	index@(_Z15DAS_CC_beamformPfPKf)
        /*0008*/ 	.word	0x00000026


	//----- nvinfo : EIATTR_FRAME_SIZE
	.align		4
.L_19:
        /*000c*/ 	.byte	0x04, 0x11
        /*000e*/ 	.short	(.L_21 - .L_20)
	.align		4
.L_20:
        /*0010*/ 	.word	index@($__internal_1_$__cuda_sm3x_div_rn_noftz_f32_slowpath)
        /*0014*/ 	.word	0x00000020


	//----- nvinfo : EIATTR_FRAME_SIZE
	.align		4
.L_21:
        /*0018*/ 	.byte	0x04, 0x11
        /*001a*/ 	.short	(.L_23 - .L_22)
	.align		4
.L_22:
        /*001c*/ 	.word	index@($__internal_0_$__cuda_sm20_sqrt_rn_f32_slowpath)
        /*0020*/ 	.word	0x00000020


	//----- nvinfo : EIATTR_FRAME_SIZE
	.align		4
.L_23:
        /*0024*/ 	.byte	0x04, 0x11
        /*0026*/ 	.short	(.L_25 - .L_24)
	.align		4
.L_24:
        /*0028*/ 	.word	index@(_Z15DAS_CC_beamformPfPKf)
        /*002c*/ 	.word	0x00000020


	//----- nvinfo : EIATTR_MIN_STACK_SIZE
	.align		4
.L_25:
        /*0030*/ 	.byte	0x04, 0x12
        /*0032*/ 	.short	(.L_27 - .L_26)
	.align		4
.L_26:
        /*0034*/ 	.word	index@(_Z15DAS_CC_beamformPfPKf)
        /*0038*/ 	.word	0x00000020
.L_27:


//--------------------- .nv.compat                --------------------------
	.section	.nv.compat,"",@"SHT_CUDA_COMPAT_INFO"
	.align	4
        /*0000*/ 	.byte	0x02, 0x09, 0x00, 0x00, 0x02, 0x02, 0x01, 0x00, 0x02, 0x05, 0x05, 0x00, 0x03, 0x07, 0x01, 0x01
        /*0010*/ 	.byte	0x02, 0x03, 0x00, 0x00, 0x02, 0x06, 0x01, 0x00, 0x04, 0x0b, 0x08, 0x00, 0x01, 0x00, 0x00, 0x00
        /*0020*/ 	.byte	0x00, 0x00, 0x00, 0x00


//--------------------- .nv.info._Z15DAS_CC_beamformPfPKf --------------------------
	.section	.nv.info._Z15DAS_CC_beamformPfPKf,"",@"SHT_CUDA_INFO"
	.sectionflags	@""
	.align	4


	//----- nvinfo : EIATTR_CUDA_API_VERSION
	.align		4
        /*0000*/ 	.byte	0x04, 0x37
        /*0002*/ 	.short	(.L_29 - .L_28)
.L_28:
        /*0004*/ 	.word	0x00000082


	//----- nvinfo : EIATTR_KPARAM_INFO
	.align		4
.L_29:
        /*0008*/ 	.byte	0x04, 0x17
        /*000a*/ 	.short	(.L_31 - .L_30)
.L_30:
        /*000c*/ 	.word	0x00000000
        /*0010*/ 	.short	0x0001
        /*0012*/ 	.short	0x0008
        /*0014*/ 	.byte	0x00, 0xf5, 0x21, 0x00


	//----- nvinfo : EIATTR_KPARAM_INFO
	.align		4
.L_31:
        /*0018*/ 	.byte	0x04, 0x17
        /*001a*/ 	.short	(.L_33 - .L_32)
.L_32:
        /*001c*/ 	.word	0x00000000
        /*0020*/ 	.short	0x0000
        /*0022*/ 	.short	0x0000
        /*0024*/ 	.byte	0x00, 0xf5, 0x21, 0x00


	//----- nvinfo : EIATTR_SPARSE_MMA_MASK
	.align		4
.L_33:
        /*0028*/ 	.byte	0x03, 0x50
        /*002a*/ 	.short	0x0000


	//----- nvinfo : EIATTR_MAXREG_COUNT
	.align		4
        /*002c*/ 	.byte	0x03, 0x1b
        /*002e*/ 	.short	0x00ff


	//----- nvinfo : EIATTR_MERCURY_ISA_VERSION
	.align		4
        /*0030*/ 	.byte	0x03, 0x5f
        /*0032*/ 	.short	0x0101


	//----- nvinfo : EIATTR_VRC_CTA_INIT_COUNT
	.align		4
        /*0034*/ 	.byte	0x02, 0x4a
	.zero		1
	.zero		1


	//----- nvinfo : EIATTR_EXIT_INSTR_OFFSETS
	.align		4
        /*0038*/ 	.byte	0x04, 0x1c
        /*003a*/ 	.short	(.L_35 - .L_34)


	//   ....[0]....
.L_34:
        /*003c*/ 	.word	0x00000080


	//   ....[1]....
        /*0040*/ 	.word	0x00001a90


	//----- nvinfo : EIATTR_CRS_STACK_SIZE
	.align		4
.L_35:
        /*0044*/ 	.byte	0x04, 0x1e
        /*0046*/ 	.short	(.L_37 - .L_36)
.L_36:
        /*0048*/ 	.word	0x00000000


	//----- nvinfo : EIATTR_CBANK_PARAM_SIZE
	.align		4
.L_37:
        /*004c*/ 	.byte	0x03, 0x19
        /*004e*/ 	.short	0x0010


	//----- nvinfo : EIATTR_PARAM_CBANK
	.align		4
        /*0050*/ 	.byte	0x04, 0x0a
        /*0052*/ 	.short	(.L_39 - .L_38)
	.align		4
.L_38:
        /*0054*/ 	.word	index@(.nv.constant0._Z15DAS_CC_beamformPfPKf)
        /*0058*/ 	.short	0x0380
        /*005a*/ 	.short	0x0010


	//----- nvinfo : EIATTR_SW_WAR
	.align		4
.L_39:
        /*005c*/ 	.byte	0x04, 0x36
        /*005e*/ 	.short	(.L_41 - .L_40)
.L_40:
        /*0060*/ 	.word	0x00000008
.L_41:


//--------------------- .nv.callgraph             --------------------------
	.section	.nv.callgraph,"",@"SHT_CUDA_CALLGRAPH"
	.align	4
	.sectionentsize	8
	.align		4
        /*0000*/ 	.word	0x00000000
	.align		4
        /*0004*/ 	.word	0xffffffff
	.align		4
        /*0008*/ 	.word	0x00000000
	.align		4
        /*000c*/ 	.word	0xfffffffe
	.align		4
        /*0010*/ 	.word	0x00000000
	.align		4
        /*0014*/ 	.word	0xfffffffd
	.align		4
        /*0018*/ 	.word	0x00000000
	.align		4
        /*001c*/ 	.word	0xfffffffc


//--------------------- .nv.constant3             --------------------------
	.section	.nv.constant3,"a",@progbits
	.align	4
.nv.constant3:
	.type		recon_nb_lines,@object
	.size		recon_nb_lines,(recon_nb_frames - recon_nb_lines)
recon_nb_lines:
	.zero		4
	.type		recon_nb_frames,@object
	.size		recon_nb_frames,(recon_nb_px - recon_nb_frames)
recon_nb_frames:
	.zero		4
	.type		recon_nb_px,@object
	.size		recon_nb_px,(recon_Zres - recon_nb_px)
recon_nb_px:
	.zero		4
	.type		recon_Zres,@object
	.size		recon_Zres,(recon_Xres - recon_Zres)
recon_Zres:
	.zero		4
	.type		recon_Xres,@object
	.size		recon_Xres,(recon_dtheta - recon_Xres)
recon_Xres:
	.zero		4
	.type		recon_dtheta,@object
	.size		recon_dtheta,(recon_startdepth - recon_dtheta)
recon_dtheta:
	.zero		4
	.type		recon_startdepth,@object
	.size		recon_startdepth,(recon_startwidth - recon_startdepth)
recon_startdepth:
	.zero		4
	.type		recon_startwidth,@object
	.size		recon_startwidth,(recon_startangle - recon_startwidth)
recon_startwidth:
	.zero		4
	.type		recon_startangle,@object
	.size		recon_startangle,(firstelement - recon_startangle)
recon_startangle:
	.zero		4
	.type		firstelement,@object
	.size		firstelement,(lastelement - firstelement)
firstelement:
	.zero		4
	.type		lastelement,@object
	.size		lastelement,(nb_samples - lastelement)
lastelement:
	.zero		4
	.type		nb_samples,@object
	.size		nb_samples,(nb_angles - nb_samples)
nb_samples:
	.zero		4
	.type		nb_angles,@object
	.size		nb_angles,(elementpos - nb_angles)
nb_angles:
	.zero		4
	.type		elementpos,@object
	.size		elementpos,(lens - elementpos)
elementpos:
	.zero		1024
	.type		lens,@object
	.size		lens,(ppw - lens)
lens:
	.zero		4
	.type		ppw,@object
	.size		ppw,(Fnumber - ppw)
ppw:
	.zero		4
	.type		Fnumber,@object
	.size		Fnumber,(.L_16 - Fnumber)
Fnumber:
	.zero		4
.L_16:


//--------------------- .nv.constant4             --------------------------
	.section	.nv.constant4,"a",@progbits
	.align	8
	.align		8
.nv.constant4:
        /*0000*/ 	.dword	__cudart_i2opi_f


//--------------------- .text._Z15DAS_CC_beamformPfPKf --------------------------
	.section	.text._Z15DAS_CC_beamformPfPKf,"ax",@progbits
	.align	128
        .global         _Z15DAS_CC_beamformPfPKf
        .type           _Z15DAS_CC_beamformPfPKf,@function
        .size           _Z15DAS_CC_beamformPfPKf,(.L_x_45 - _Z15DAS_CC_beamformPfPKf)
        .other          _Z15DAS_CC_beamformPfPKf,@"STO_CUDA_ENTRY STV_DEFAULT"
_Z15DAS_CC_beamformPfPKf:
.text._Z15DAS_CC_beamformPfPKf:
[----:B------:R-:W0:Y:S01]  /*0000*/  LDC R1, c[0x0][0x37c] ;  /* 0x0000df00ff017b82 */ /* 0x000e220000000800 */
[----:B------:R-:W1:Y:S07]  /*0010*/  S2R R3, SR_TID.X ;  /* 0x0000000000037919 */ /* 0x000e6e0000002100 */
[----:B------:R-:W1:Y:S01]  /*0020*/  S2UR UR4, SR_CTAID.X ;  /* 0x00000000000479c3 */ /* 0x000e620000002500 */
[----:B------:R-:W2:Y:S01]  /*0030*/  LDCU UR5, c[0x3][0x4] ;  /* 0x00c00080ff0577ac */ /* 0x000ea20008000800 */
[----:B0-----:R-:W-:-:S06]  /*0040*/  VIADD R1, R1, 0xffffffe0 ;  /* 0xffffffe001017836 */ /* 0x001fcc0000000000 */
[----:B------:R-:W1:Y:S02]  /*0050*/  LDC R2, c[0x0][0x360] ;  /* 0x0000d800ff027b82 */ /* 0x000e640000000800 */
[----:B-1----:R-:W-:-:S05]  /*0060*/  IMAD R2, R2, UR4, R3 ;  /* 0x0000000402027c24 */ /* 0x002fca000f8e0203 */
[----:B--2---:R-:W-:-:S13]  /*0070*/  ISETP.GE.U32.AND P0, PT, R2, UR5, PT ;  /* 0x0000000502007c0c */ /* 0x004fda000bf06070 */
[----:B------:R-:W-:Y:S05]  /*0080*/  @P0 EXIT ;  /* 0x000000000000094d */ /* 0x000fea0003800000 */
[----:B------:R-:W0:Y:S01]  /*0090*/  S2R R3, SR_TID.Y ;  /* 0x0000000000037919 */ /* 0x000e220000002200 */
[----:B------:R-:W0:Y:S01]  /*00a0*/  LDC R8, c[0x0][0x364] ;  /* 0x0000d900ff087b82 */ /* 0x000e220000000800 */
[----:B------:R-:W1:Y:S01]  /*00b0*/  LDCU UR5, c[0x3][0x30] ;  /* 0x00c00600ff0577ac */ /* 0x000e620008000800 */
[----:B------:R-:W2:Y:S01]  /*00c0*/  S2R R6, SR_TID.Z ;  /* 0x0000000000067919 */ /* 0x000ea20000002300 */
[----:B------:R-:W3:Y:S05]  /*00d0*/  LDCU UR4, c[0x3][0x24] ;  /* 0x00c00480ff0477ac */ /* 0x000eea0008000800 */
[----:B------:R-:W0:Y:S01]  /*00e0*/  S2UR UR6, SR_CTAID.Y ;  /* 0x00000000000679c3 */ /* 0x000e220000002600 */
[----:B------:R-:W3:Y:S07]  /*00f0*/  LDCU.64 UR10, c[0x3][0x28] ;  /* 0x00c00500ff0a77ac */ /* 0x000eee0008000a00 */
[----:B------:R-:W2:Y:S01]  /*0100*/  S2UR UR7, SR_CTAID.Z ;  /* 0x00000000000779c3 */ /* 0x000ea20000002700 */
[----:B-1----:R-:W-:-:S04]  /*0110*/  UISETP.LT.U32.AND UP1, UPT, UR5, 0x1, UPT ;  /* 0x000000010500788c */ /* 0x002fc8000bf21070 */
[----:B------:R-:W-:-:S03]  /*0120*/  USEL UR5, UR5, 0x1, !UP1 ;  /* 0x0000000105057887 */ /* 0x000fc6000c800000 */
[----:B------:R-:W2:Y:S01]  /*0130*/  LDC R7, c[0x0][0x368] ;  /* 0x0000da00ff077b82 */ /* 0x000ea20000000800 */
[----:B------:R-:W1:Y:S01]  /*0140*/  LDCU UR8, c[0x0][0x378] ;  /* 0x00006f00ff0877ac */ /* 0x000e620008000800 */
[----:B------:R-:W4:Y:S06]  /*0150*/  LDCU UR9, c[0x0][0x374] ;  /* 0x00006e80ff0977ac */ /* 0x000f2c0008000800 */
[----:B------:R-:W5:Y:S01]  /*0160*/  LDC R4, c[0x3][0x434] ;  /* 0x00c10d00ff047b82 */ /* 0x000f620000000800 */
[----:B0-----:R-:W-:Y:S01]  /*0170*/  IMAD R3, R8, UR6, R3 ;  /* 0x0000000608037c24 */ /* 0x001fe2000f8e0203 */
[----:B---3--:R-:W-:-:S02]  /*0180*/  UISETP.GE.U32.AND UP0, UPT, UR4, UR10, UPT ;  /* 0x0000000a0400728c */ /* 0x008fc4000bf06070 */
[----:B------:R-:W-:Y:S01]  /*0190*/  UIADD3 UR4, UPT, UPT, UR11, -0x1, URZ ;  /* 0xffffffff0b047890 */ /* 0x000fe2000fffe0ff */
[----:B------:R-:W0:Y:S03]  /*01a0*/  LDCU.64 UR10, c[0x0][0x358] ;  /* 0x00006b00ff0a77ac */ /* 0x000e260008000a00 */
[----:B------:R-:W3:Y:S01]  /*01b0*/  LDC R5, c[0x3][0x18] ;  /* 0x00c00600ff057b82 */ /* 0x000ee20000000800 */
[----:B----4-:R-:W-:Y:S02]  /*01c0*/  IMAD R8, R8, UR9, RZ ;  /* 0x0000000908087c24 */ /* 0x010fe4000f8e02ff */
[C---:B--2---:R-:W-:Y:S02]  /*01d0*/  IMAD R6, R7.reuse, UR7, R6 ;  /* 0x0000000707067c24 */ /* 0x044fe4000f8e0206 */
[----:B-1----:R-:W-:Y:S02]  /*01e0*/  IMAD R7, R7, UR8, RZ ;  /* 0x0000000807077c24 */ /* 0x002fe4000f8e02ff */
[----:B-----5:R-:W-:Y:S01]  /*01f0*/  FADD R4, R4, R4 ;  /* 0x0000000404047221 */ /* 0x020fe20000000000 */
[----:B0--3--:R-:W-:-:S07]  /*0200*/  FADD R5, R5, R5 ;  /* 0x0000000505057221 */ /* 0x009fce0000000000 */
.L_x_30:
[----:B0-----:R-:W0:Y:S01]  /*0210*/  LDCU UR7, c[0x3][0x30] ;  /* 0x00c00600ff0777ac */ /* 0x001e220008000800 */
[----:B------:R-:W-:Y:S01]  /*0220*/  BSSY.RECONVERGENT B0, `(.L_x_0) ;  /* 0x0000180000007945 */ /* 0x000fe20003800200 */
[----:B------:R-:W1:Y:S01]  /*0230*/  LDCU UR6, c[0x3][URZ] ;  /* 0x00c00000ff0677ac */ /* 0x000e620008000800 */
[----:B0-----:R-:W-:-:S04]  /*0240*/  ISETP.NE.AND P0, PT, RZ, UR7, PT ;  /* 0x00000007ff007c0c */ /* 0x001fc8000bf05270 */
[----:B-1----:R-:W-:-:S13]  /*0250*/  ISETP.GE.U32.OR P0, PT, R3, UR6, !P0 ;  /* 0x0000000603007c0c */ /* 0x002fda000c706470 */
[----:B------:R-:W-:Y:S05]  /*0260*/  @P0 BRA `(.L_x_1) ;  /* 0x0000001400ec0947 */ /* 0x000fea0003800000 */
[----:B------:R-:W-:Y:S05]  /*0270*/  BRA.U !UP0, `(.L_x_2) ;  /* 0x0000000108bc7547 */ /* 0x000fea000b800000 */
[----:B------:R-:W-:-:S07]  /*0280*/  IMAD.MOV.U32 R9, RZ, RZ, R3 ;  /* 0x000000ffff097224 */ /* 0x000fce00078e0003 */
.L_x_9:
[----:B------:R-:W0:Y:S01]  /*0290*/  LDCU UR6, c[0x3][0x8] ;  /* 0x00c00100ff0677ac */ /* 0x000e220008000800 */
[----:B------:R-:W-:Y:S01]  /*02a0*/  IMAD.IADD R9, R8, 0x1, R9 ;  /* 0x0000000108097824 */ /* 0x000fe200078e0209 */
[----:B------:R-:W-:Y:S01]  /*02b0*/  BSSY.RECONVERGENT B1, `(.L_x_3) ;  /* 0x0000029000017945 */ /* 0x000fe20003800200 */
[----:B------:R-:W1:Y:S01]  /*02c0*/  LDCU UR7, c[0x3][URZ] ;  /* 0x00c00000ff0777ac */ /* 0x000e620008000800 */
[----:B0-----:R-:W-:Y:S02]  /*02d0*/  ISETP.GE.U32.AND P0, PT, R6, UR6, PT ;  /* 0x0000000606007c0c */ /* 0x001fe4000bf06070 */
[----:B-1----:R-:W-:-:S11]  /*02e0*/  ISETP.GE.U32.AND P1, PT, R9, UR7, PT ;  /* 0x0000000709007c0c */ /* 0x002fd6000bf26070 */
[----:B------:R-:W-:Y:S05]  /*02f0*/  @P0 BRA `(.L_x_4) ;  /* 0x0000000000900947 */ /* 0x000fea0003800000 */
[----:B------:R-:W-:-:S07]  /*0300*/  IMAD.MOV.U32 R14, RZ, RZ, R6 ;  /* 0x000000ffff0e7224 */ /* 0x000fce00078e0006 */
.L_x_8:
[----:B------:R-:W0:Y:S01]  /*0310*/  LDCU UR6, c[0x3][0x8] ;  /* 0x00c00100ff0677ac */ /* 0x000e220008000800 */
[----:B------:R-:W-:Y:S02]  /*0320*/  IMAD.IADD R14, R7, 0x1, R14 ;  /* 0x00000001070e7824 */ /* 0x000fe400078e020e */
[----:B------:R-:W-:-:S03]  /*0330*/  HFMA2 R16, -RZ, RZ, 0, 0 ;  /* 0x00000000ff107431 */ /* 0x000fc600000001ff */
[----:B0-----:R-:W-:-:S13]  /*0340*/  ISETP.GE.U32.AND P2, PT, R14, UR6, PT ;  /* 0x000000060e007c0c */ /* 0x001fda000bf46070 */
.L_x_7:
[----:B------:R-:W0:Y:S01]  /*0350*/  LDC R11, c[0x3][0x20] ;  /* 0x00c00800ff0b7b82 */ /* 0x000e220000000800 */
[----:B------:R-:W0:Y:S01]  /*0360*/  LDCU UR6, c[0x3][0x14] ;  /* 0x00c00280ff0677ac */ /* 0x000e220008000800 */
[----:B------:R-:W-:Y:S01]  /*0370*/  I2FP.F32.U32 R0, R16 ;  /* 0x0000001000007245 */ /* 0x000fe20000201000 */
[----:B------:R-:W-:-:S05]  /*0380*/  VIADD R16, R16, 0x1 ;  /* 0x0000000110107836 */ /* 0x000fca0000000000 */
[----:B------:R-:W-:Y:S01]  /*0390*/  ISETP.NE.AND P3, PT, R16, UR5, PT ;  /* 0x0000000510007c0c */ /* 0x000fe2000bf65270 */
[----:B0-----:R-:W-:-:S05]  /*03a0*/  FFMA R0, R0, UR6, R11 ;  /* 0x0000000600007c23 */ /* 0x001fca000800000b */
[----:B------:R-:W-:-:S04]  /*03b0*/  FSETP.NEU.AND P0, PT, |R0|, +INF , PT ;  /* 0x7f8000000000780b */ /* 0x000fc80003f0d200 */
[----:B------:R-:W-:-:S13]  /*03c0*/  FSETP.LTU.OR P0, PT, |R0|, 105615, !P0 ;  /* 0x47ce47800000780b */ /* 0x000fda0004709600 */
[----:B------:R-:W-:Y:S05]  /*03d0*/  @P0 BRA `(.L_x_5) ;  /* 0x0000000000500947 */ /* 0x000fea0003800000 */
[----:B------:R-:W0:Y:S01]  /*03e0*/  LDCU.64 UR6, c[0x4][URZ] ;  /* 0x01000000ff0677ac */ /* 0x000e220008000a00 */
[----:B------:R-:W-:Y:S01]  /*03f0*/  IMAD.SHL.U32 R10, R0, 0x100, RZ ;  /* 0x00000100000a7824 */ /* 0x000fe200078e00ff */
[----:B------:R-:W-:Y:S01]  /*0400*/  MOV R21, RZ ;  /* 0x000000ff00157202 */ /* 0x000fe20000000f00 */
[----:B------:R-:W-:Y:S02]  /*0410*/  IMAD.MOV.U32 R19, RZ, RZ, RZ ;  /* 0x000000ffff137224 */ /* 0x000fe400078e00ff */
[----:B------:R-:W-:Y:S01]  /*0420*/  IMAD.MOV.U32 R15, RZ, RZ, RZ ;  /* 0x000000ffff0f7224 */ /* 0x000fe200078e00ff */
[----:B------:R-:W-:Y:S01]  /*0430*/  LOP3.LUT R23, R10, 0x80000000, RZ, 0xfc, !PT ;  /* 0x800000000a177812 */ /* 0x000fe200078efcff */
[----:B------:R-:W-:Y:S02]  /*0440*/  IMAD.MOV.U32 R0, RZ, RZ, R1 ;  /* 0x000000ffff007224 */ /* 0x000fe400078e0001 */
[----:B0-----:R-:W-:Y:S02]  /*0450*/  IMAD.U32 R12, RZ, RZ, UR6 ;  /* 0x00000006ff0c7e24 */ /* 0x001fe4000f8e00ff */
[----:B------:R-:W-:-:S07]  /*0460*/  IMAD.U32 R13, RZ, RZ, UR7 ;  /* 0x00000007ff0d7e24 */ /* 0x000fce000f8e00ff */
.L_x_6:
[----:B------:R0:W2:Y:S01]  /*0470*/  LDG.E.CONSTANT R10, desc[UR10][R12.64] ;  /* 0x0000000a0c0a7981 */ /* 0x0000a2000c1e9900 */
[----:B------:R-:W-:-:S05]  /*0480*/  VIADD R15, R15, 0x1 ;  /* 0x000000010f0f7836 */ /* 0x000fca0000000000 */
[----:B------:R-:W-:Y:S02]  /*0490*/  ISETP.NE.AND P0, PT, R15, 0x6, PT ;  /* 0x000000060f00780c */ /* 0x000fe40003f05270 */
[----:B0-----:R-:W-:-:S05]  /*04a0*/  IADD3 R12, P5, PT, R12, 0x4, RZ ;  /* 0x000000040c0c7810 */ /* 0x001fca0007fbe0ff */
[----:B------:R-:W-:Y:S02]  /*04b0*/  IMAD.X R13, RZ, RZ, R13, P5 ;  /* 0x000000ffff0d7224 */ /* 0x000fe400028e060d */
[----:B--2---:R-:W-:-:S03]  /*04c0*/  IMAD.WIDE.U32 R10, R10, R23, RZ ;  /* 0x000000170a0a7225 */ /* 0x004fc600078e00ff */
[----:B------:R-:W-:-:S05]  /*04d0*/  IADD3 R17, P4, PT, R10, R19, RZ ;  /* 0x000000130a117210 */ /* 0x000fca0007f9e0ff */
[----:B------:R0:W-:Y:S01]  /*04e0*/  STL [R0], R17 ;  /* 0x0000001100007387 */ /* 0x0001e20000100800 */
[----:B------:R-:W-:Y:S01]  /*04f0*/  IMAD.X R19, R11, 0x1, R21, P4 ;  /* 0x000000010b137824 */ /* 0x000fe200020e0615 */
[----:B0-----:R-:W-:Y:S01]  /*0500*/  IADD3 R0, PT, PT, R0, 0x4, RZ ;  /* 0x0000000400007810 */ /* 0x001fe20007ffe0ff */
[----:B------:R-:W-:Y:S06]  /*0510*/  @P0 BRA `(.L_x_6) ;  /* 0xfffffffc00d40947 */ /* 0x000fec000383ffff */
.L_x_5:
[----:B------:R-:W-:Y:S05]  /*0520*/  @P3 BRA `(.L_x_7) ;  /* 0xfffffffc00883947 */ /* 0x000fea000383ffff */
[----:B------:R-:W-:Y:S05]  /*0530*/  @!P2 BRA `(.L_x_8) ;  /* 0xfffffffc0074a947 */ /* 0x000fea000383ffff */
.L_x_4:
[----:B------:R-:W-:Y:S05]  /*0540*/  BSYNC.RECONVERGENT B1 ;  /* 0x0000000000017941 */ /* 0x000fea0003800200 */
.L_x_3:
[----:B------:R-:W-:Y:S05]  /*0550*/  @!P1 BRA `(.L_x_9) ;  /* 0xfffffffc004c9947 */ /* 0x000fea000383ffff */
[----:B------:R-:W-:Y:S05]  /*0560*/  BRA `(.L_x_1) ;  /* 0x00000014002c7947 */ /* 0x000fea0003800000 */
.L_x_2:
[----:B------:R-:W-:-:S07]  /*0570*/  IMAD.MOV.U32 R9, RZ, RZ, R3 ;  /* 0x000000ffff097224 */ /* 0x000fce00078e0003 */
.L_x_29:
[----:B0-----:R-:W0:Y:S01]  /*0580*/  LDCU UR6, c[0x3][0x8] ;  /* 0x00c00100ff0677ac */ /* 0x001e220008000800 */
[----:B------:R-:W-:Y:S01]  /*0590*/  BSSY.RECONVERGENT B1, `(.L_x_10) ;  /* 0x0000144000017945 */ /* 0x000fe20003800200 */
[----:B0-----:R-:W-:-:S13]  /*05a0*/  ISETP.GE.U32.AND P0, PT, R6, UR6, PT ;  /* 0x0000000606007c0c */ /* 0x001fda000bf06070 */
[----:B------:R-:W-:Y:S05]  /*05b0*/  @P0 BRA `(.L_x_11) ;  /* 0x0000001400040947 */ /* 0x000fea0003800000 */
[----:B------:R-:W0:Y:S01]  /*05c0*/  LDC R0, c[0x3][0x1c] ;  /* 0x00c00700ff007b82 */ /* 0x000e220000000800 */
[----:B------:R-:W0:Y:S01]  /*05d0*/  LDCU UR6, c[0x3][0x10] ;  /* 0x00c00200ff0677ac */ /* 0x000e220008000800 */
[----:B------:R-:W-:Y:S01]  /*05e0*/  I2FP.F32.U32 R11, R9 ;  /* 0x00000009000b7245 */ /* 0x000fe20000201000 */
[----:B------:R-:W-:-:S04]  /*05f0*/  IMAD.MOV.U32 R10, RZ, RZ, R6 ;  /* 0x000000ffff0a7224 */ /* 0x000fc800078e0006 */
[----:B0-----:R-:W-:-:S07]  /*0600*/  FFMA R11, R11, UR6, R0 ;  /* 0x000000060b0b7c23 */ /* 0x001fce0008000000 */
.L_x_28:
[----:B0-----:R-:W0:Y:S01]  /*0610*/  LDC R15, c[0x3][0x43c] ;  /* 0x00c10f00ff0f7b82 */ /* 0x001e220000000800 */
[----:B------:R-:W1:Y:S01]  /*0620*/  LDCU UR6, c[0x3][0xc] ;  /* 0x00c00180ff0677ac */ /* 0x000e620008000800 */
[----:B------:R-:W-:Y:S01]  /*0630*/  I2FP.F32.U32 R0, R10 ;  /* 0x0000000a00007245 */ /* 0x000fe20000201000 */
[----:B------:R-:W-:Y:S05]  /*0640*/  BSSY.RECONVERGENT B2, `(.L_x_12) ;  /* 0x000000e000027945 */ /* 0x000fea0003800200 */
[----:B------:R-:W1:Y:S01]  /*0650*/  LDC R17, c[0x3][0x18] ;  /* 0x00c00600ff117b82 */ /* 0x000e620000000800 */
[----:B0-----:R-:W0:Y:S01]  /*0660*/  MUFU.RCP R12, R15 ;  /* 0x0000000f000c7308 */ /* 0x001e220000001000 */
[----:B-1----:R-:W-:-:S07]  /*0670*/  FFMA R0, R0, UR6, R17 ;  /* 0x0000000600007c23 */ /* 0x002fce0008000011 */
[----:B------:R-:W1:Y:S01]  /*0680*/  FCHK P0, R0, R15 ;  /* 0x0000000f00007302 */ /* 0x000e620000000000 */
[----:B0-----:R-:W-:-:S04]  /*0690*/  FFMA R13, R12, -R15, 1 ;  /* 0x3f8000000c0d7423 */ /* 0x001fc8000000080f */
[----:B------:R-:W-:-:S04]  /*06a0*/  FFMA R13, R12, R13, R12 ;  /* 0x0000000d0c0d7223 */ /* 0x000fc8000000000c */
[----:B------:R-:W-:-:S04]  /*06b0*/  FFMA R12, R0, R13, RZ ;  /* 0x0000000d000c7223 */ /* 0x000fc800000000ff */
[----:B------:R-:W-:-:S04]  /*06c0*/  FFMA R14, R12, -R15, R0 ;  /* 0x8000000f0c0e7223 */ /* 0x000fc80000000000 */
[----:B------:R-:W-:Y:S01]  /*06d0*/  FFMA R14, R13, R14, R12 ;  /* 0x0000000e0d0e7223 */ /* 0x000fe2000000000c */
[----:B-1----:R-:W-:Y:S06]  /*06e0*/  @!P0 BRA `(.L_x_13) ;  /* 0x00000000000c8947 */ /* 0x002fec0003800000 */
[----:B------:R-:W-:-:S07]  /*06f0*/  MOV R14, 0x710 ;  /* 0x00000710000e7802 */ /* 0x000fce0000000f00 */
[----:B------:R-:W-:Y:S05]  /*0700*/  CALL.REL.NOINC `($__internal_1_$__cuda_sm3x_div_rn_noftz_f32_slowpath) ;  /* 0x0000001400407944 */ /* 0x000fea0003c00000 */
[----:B------:R-:W-:-:S07]  /*0710*/  IMAD.MOV.U32 R14, RZ, RZ, R12 ;  /* 0x000000ffff0e7224 */ /* 0x000fce00078e000c */
.L_x_13:
[----:B------:R-:W-:Y:S05]  /*0720*/  BSYNC.RECONVERGENT B2 ;  /* 0x0000000000027941 */ /* 0x000fea0003800200 */
.L_x_12:
[----:B------:R-:W0:Y:S01]  /*0730*/  LDCU UR6, c[0x3][URZ] ;  /* 0x00c00000ff0677ac */ /* 0x000e220008000800 */
[----:B------:R-:W1:Y:S01]  /*0740*/  LDC.64 R16, c[0x0][0x380] ;  /* 0x0000e000ff107b82 */ /* 0x000e620000000a00 */
[----:B------:R-:W-:Y:S01]  /*0750*/  FFMA R12, R14, -0.5, R11 ;  /* 0xbf0000000e0c7823 */ /* 0x000fe2000000000b */
[----:B------:R-:W2:Y:S01]  /*0760*/  LDCU UR7, c[0x3][0x8] ;  /* 0x00c00100ff0777ac */ /* 0x000ea20008000800 */
[----:B0-----:R-:W-:-:S04]  /*0770*/  IMAD R13, R2, UR6, R9 ;  /* 0x00000006020d7c24 */ /* 0x001fc8000f8e0209 */
[----:B--2---:R-:W-:Y:S02]  /*0780*/  IMAD R15, R13, UR7, R10 ;  /* 0x000000070d0f7c24 */ /* 0x004fe4000f8e020a */
[----:B------:R-:W-:Y:S01]  /*0790*/  FFMA R13, R14, 0.5, R11 ;  /* 0x3f0000000e0d7823 */ /* 0x000fe2000000000b */
[----:B------:R-:W-:Y:S02]  /*07a0*/  IMAD.MOV.U32 R14, RZ, RZ, RZ ;  /* 0x000000ffff0e7224 */ /* 0x000fe400078e00ff */
[----:B-1----:R-:W-:-:S07]  /*07b0*/  IMAD.WIDE.U32 R16, R15, 0x4, R16 ;  /* 0x000000040f107825 */ /* 0x002fce00078e0010 */
.L_x_27:
[----:B0-----:R-:W0:Y:S01]  /*07c0*/  LDC R18, c[0x3][0x20] ;  /* 0x00c00800ff127b82 */ /* 0x001e220000000800 */
[----:B------:R-:W0:Y:S01]  /*07d0*/  LDCU UR6, c[0x3][0x14] ;  /* 0x00c00280ff0677ac */ /* 0x000e220008000800 */
[----:B------:R-:W-:-:S05]  /*07e0*/  I2FP.F32.U32 R15, R14 ;  /* 0x0000000e000f7245 */ /* 0x000fca0000201000 */
[----:B0-----:R-:W-:-:S04]  /*07f0*/  FFMA R15, R15, UR6, R18 ;  /* 0x000000060f0f7c23 */ /* 0x001fc80008000012 */
[C---:B------:R-:W-:Y:S01]  /*0800*/  FMUL R24, R15.reuse, 0.63661974668502807617 ;  /* 0x3f22f9830f187820 */ /* 0x040fe20000400000 */
[----:B------:R-:W-:-:S05]  /*0810*/  FSETP.GE.AND P0, PT, |R15|, 105615, PT ;  /* 0x47ce47800f00780b */ /* 0x000fca0003f06200 */
[----:B------:R-:W0:Y:S02]  /*0820*/  F2I.NTZ R24, R24 ;  /* 0x0000001800187305 */ /* 0x000e240000203100 */
[----:B0-----:R-:W-:Y:S01]  /*0830*/  I2FP.F32.S32 R22, R24 ;  /* 0x0000001800167245 */ /* 0x001fe20000201400 */
[----:B------:R-:W-:-:S04]  /*0840*/  IMAD.MOV.U32 R23, RZ, RZ, R24 ;  /* 0x000000ffff177224 */ /* 0x000fc800078e0018 */
[----:B------:R-:W-:-:S04]  /*0850*/  FFMA R19, R22, -1.5707962512969970703, R15 ;  /* 0xbfc90fda16137823 */ /* 0x000fc8000000000f */
[----:B------:R-:W-:-:S04]  /*0860*/  FFMA R19, R22, -7.5497894158615963534e-08, R19 ;  /* 0xb3a2216816137823 */ /* 0x000fc80000000013 */
[----:B------:R-:W-:-:S05]  /*0870*/  FFMA R22, R22, -5.3903029534742383927e-15, R19 ;  /* 0xa7c234c516167823 */ /* 0x000fca0000000013 */
[----:B------:R-:W-:Y:S01]  /*0880*/  MOV R18, R22 ;  /* 0x0000001600127202 */ /* 0x000fe20000000f00 */
[----:B------:R-:W-:Y:S06]  /*0890*/  @!P0 BRA `(.L_x_14) ;  /* 0x0000000000d88947 */ /* 0x000fec0003800000 */
[----:B------:R-:W-:-:S13]  /*08a0*/  FSETP.NEU.AND P1, PT, |R15|, +INF , PT ;  /* 0x7f8000000f00780b */ /* 0x000fda0003f2d200 */
[----:B------:R-:W-:Y:S05]  /*08b0*/  @!P1 BRA `(.L_x_15) ;  /* 0x0000000000c49947 */ /* 0x000fea0003800000 */
[----:B------:R-:W-:Y:S02]  /*08c0*/  IMAD.SHL.U32 R18, R15, 0x100, RZ ;  /* 0x000001000f127824 */ /* 0x000fe400078e00ff */
[----:B------:R-:W-:Y:S02]  /*08d0*/  IMAD.MOV.U32 R25, RZ, RZ, RZ ;  /* 0x000000ffff197224 */ /* 0x000fe400078e00ff */
[----:B------:R-:W-:Y:S01]  /*08e0*/  IMAD.MOV.U32 R29, RZ, RZ, RZ ;  /* 0x000000ffff1d7224 */ /* 0x000fe200078e00ff */
[----:B------:R-:W-:Y:S01]  /*08f0*/  LOP3.LUT R31, R18, 0x80000000, RZ, 0xfc, !PT ;  /* 0x80000000121f7812 */ /* 0x000fe200078efcff */
[----:B------:R-:W-:-:S07]  /*0900*/  IMAD.MOV.U32 R23, RZ, RZ, RZ ;  /* 0x000000ffff177224 */ /* 0x000fce00078e00ff */
.L_x_16:
[----:B0-----:R-:W0:Y:S02]  /*0910*/  LDC.64 R18, c[0x4][RZ] ;  /* 0x01000000ff127b82 */ /* 0x001e240000000a00 */
[----:B0-----:R-:W-:-:S05]  /*0920*/  IMAD.WIDE.U32 R20, R23, 0x4, R18 ;  /* 0x0000000417147825 */ /* 0x001fca00078e0012 */
[----:B------:R-:W2:Y:S01]  /*0930*/  LDG.E.CONSTANT R18, desc[UR10][R20.64] ;  /* 0x0000000a14127981 */ /* 0x000ea2000c1e9900 */
[C---:B------:R-:W-:Y:S01]  /*0940*/  LEA R24, R23.reuse, R1, 0x2 ;  /* 0x0000000117187211 */ /* 0x040fe200078e10ff */
[----:B------:R-:W-:-:S05]  /*0950*/  VIADD R23, R23, 0x1 ;  /* 0x0000000117177836 */ /* 0x000fca0000000000 */
[----:B------:R-:W-:Y:S01]  /*0960*/  ISETP.NE.AND P1, PT, R23, 0x6, PT ;  /* 0x000000061700780c */ /* 0x000fe20003f25270 */
[----:B--2---:R-:W-:-:S03]  /*0970*/  IMAD.WIDE.U32 R18, R18, R31, RZ ;  /* 0x0000001f12127225 */ /* 0x004fc600078e00ff */
[----:B------:R-:W-:-:S05]  /*0980*/  IADD3 R27, P2, PT, R18, R25, RZ ;  /* 0x00000019121b7210 */ /* 0x000fca0007f5e0ff */
[----:B------:R0:W-:Y:S01]  /*0990*/  STL [R24], R27 ;  /* 0x0000001b18007387 */ /* 0x0001e20000100800 */
[----:B------:R-:W-:-:S03]  /*09a0*/  IMAD.X R25, R19, 0x1, R29, P2 ;  /* 0x0000000113197824 */ /* 0x000fc600010e061d */
[----:B------:R-:W-:Y:S05]  /*09b0*/  @P1 BRA `(.L_x_16) ;  /* 0xfffffffc00d41947 */ /* 0x000fea000383ffff */
[----:B------:R-:W-:Y:S01]  /*09c0*/  SHF.R.U32.HI R20, RZ, 0x17, R15 ;  /* 0x00000017ff147819 */ /* 0x000fe2000001160f */
[----:B------:R1:W-:Y:S03]  /*09d0*/  STL [R1+0x18], R25 ;  /* 0x0000181901007387 */ /* 0x0003e60000100800 */
[C---:B------:R-:W-:Y:S02]  /*09e0*/  LOP3.LUT R18, R20.reuse, 0xe0, RZ, 0xc0, !PT ;  /* 0x000000e014127812 */ /* 0x040fe400078ec0ff */
[----:B------:R-:W-:-:S03]  /*09f0*/  LOP3.LUT P1, RZ, R20, 0x1f, RZ, 0xc0, !PT ;  /* 0x0000001f14ff7812 */ /* 0x000fc6000782c0ff */
[----:B------:R-:W-:-:S05]  /*0a00*/  VIADD R18, R18, 0xffffff80 ;  /* 0xffffff8012127836 */ /* 0x000fca0000000000 */
[----:B------:R-:W-:-:S05]  /*0a10*/  SHF.R.U32.HI R18, RZ, 0x5, R18 ;  /* 0x00000005ff127819 */ /* 0x000fca0000011612 */
[----:B------:R-:W-:-:S05]  /*0a20*/  IMAD R21, R18, -0x4, R1 ;  /* 0xfffffffc12157824 */ /* 0x000fca00078e0201 */
[----:B------:R-:W2:Y:S04]  /*0a30*/  LDL R23, [R21+0x18] ;  /* 0x0000180015177983 */ /* 0x000ea80000100800 */
[----:B------:R-:W2:Y:S04]  /*0a40*/  LDL R18, [R21+0x14] ;  /* 0x0000140015127983 */ /* 0x000ea80000100800 */
[----:B------:R-:W3:Y:S01]  /*0a50*/  @P1 LDL R19, [R21+0x10] ;  /* 0x0000100015131983 */ /* 0x000ee20000100800 */
[----:B------:R-:W-:Y:S01]  /*0a60*/  LOP3.LUT R20, R20, 0x1f, RZ, 0xc0, !PT ;  /* 0x0000001f14147812 */ /* 0x000fe200078ec0ff */
[----:B------:R-:W-:Y:S01]  /*0a70*/  UMOV UR6, 0x54442d19 ;  /* 0x54442d1900067882 */ /* 0x000fe20000000000 */
[----:B------:R-:W-:-:S02]  /*0a80*/  UMOV UR7, 0x3bf921fb ;  /* 0x3bf921fb00077882 */ /* 0x000fc40000000000 */
[-C--:B--2---:R-:W-:Y:S02]  /*0a90*/  @P1 SHF.L.W.U32.HI R23, R18, R20.reuse, R23 ;  /* 0x0000001412171219 */ /* 0x084fe40000010e17 */
[----:B---3--:R-:W-:Y:S02]  /*0aa0*/  @P1 SHF.L.W.U32.HI R18, R19, R20, R18 ;  /* 0x0000001413121219 */ /* 0x008fe40000010e12 */
[----:B------:R-:W-:Y:S02]  /*0ab0*/  ISETP.GE.AND P1, PT, R15, RZ, PT ;  /* 0x000000ff0f00720c */ /* 0x000fe40003f26270 */
[C-C-:B0-----:R-:W-:Y:S01]  /*0ac0*/  SHF.L.W.U32.HI R24, R18.reuse, 0x2, R23.reuse ;  /* 0x0000000212187819 */ /* 0x141fe20000010e17 */
[----:B------:R-:W-:Y:S01]  /*0ad0*/  IMAD.SHL.U32 R18, R18, 0x4, RZ ;  /* 0x0000000412127824 */ /* 0x000fe200078e00ff */
[----:B------:R-:W-:Y:S02]  /*0ae0*/  SHF.R.U32.HI R23, RZ, 0x1e, R23 ;  /* 0x0000001eff177819 */ /* 0x000fe40000011617 */
[----:B------:R-:W-:-:S02]  /*0af0*/  SHF.R.S32.HI R19, RZ, 0x1f, R24 ;  /* 0x0000001fff137819 */ /* 0x000fc40000011418 */
[C---:B-1----:R-:W-:Y:S02]  /*0b00*/  LOP3.LUT R25, R24.reuse, R15, RZ, 0x3c, !PT ;  /* 0x0000000f18197212 */ /* 0x042fe400078e3cff */
[C---:B------:R-:W-:Y:S02]  /*0b10*/  LOP3.LUT R18, R19.reuse, R18, RZ, 0x3c, !PT ;  /* 0x0000001213127212 */ /* 0x040fe400078e3cff */
[----:B------:R-:W-:Y:S02]  /*0b20*/  LOP3.LUT R19, R19, R24, RZ, 0x3c, !PT ;  /* 0x0000001813137212 */ /* 0x000fe400078e3cff */
[----:B------:R-:W-:Y:S02]  /*0b30*/  LEA.HI R24, R24, R23, RZ, 0x1 ;  /* 0x0000001718187211 */ /* 0x000fe400078f08ff */
[----:B------:R-:W-:Y:S02]  /*0b40*/  ISETP.GE.AND P2, PT, R25, RZ, PT ;  /* 0x000000ff1900720c */ /* 0x000fe40003f46270 */
[----:B------:R-:W0:Y:S01]  /*0b50*/  I2F.F64.S64 R18, R18 ;  /* 0x0000001200127312 */ /* 0x000e220000301c00 */
[----:B------:R-:W-:-:S05]  /*0b60*/  IADD3 R23, PT, PT, -R24, RZ, RZ ;  /* 0x000000ff18177210 */ /* 0x000fca0007ffe1ff */
[----:B------:R-:W-:Y:S02]  /*0b70*/  @!P1 IMAD.MOV.U32 R24, RZ, RZ, R23 ;  /* 0x000000ffff189224 */ /* 0x000fe400078e0017 */
[----:B------:R-:W-:Y:S01]  /*0b80*/  IMAD.MOV.U32 R23, RZ, RZ, RZ ;  /* 0x000000ffff177224 */ /* 0x000fe200078e00ff */
[----:B0-----:R-:W-:-:S10]  /*0b90*/  DMUL R20, R18, UR6 ;  /* 0x0000000612147c28 */ /* 0x001fd40008000000 */
[----:B------:R-:W0:Y:S02]  /*0ba0*/  F2F.F32.F64 R20, R20 ;  /* 0x0000001400147310 */ /* 0x000e240000301000 */
[----:B0-----:R-:W-:Y:S01]  /*0bb0*/  FSEL R18, -R20, R20, !P2 ;  /* 0x0000001414127208 */ /* 0x001fe20005000100 */
[----:B------:R-:W-:Y:S06]  /*0bc0*/  BRA `(.L_x_14) ;  /* 0x00000000000c7947 */ /* 0x000fec0003800000 */
.L_x_15:
[----:B------:R-:W-:Y:S01]  /*0bd0*/  FMUL R18, RZ, R15 ;  /* 0x0000000fff127220 */ /* 0x000fe20000400000 */
[----:B------:R-:W-:Y:S02]  /*0be0*/  IMAD.MOV.U32 R23, RZ, RZ, RZ ;  /* 0x000000ffff177224 */ /* 0x000fe400078e00ff */
[----:B------:R-:W-:-:S07]  /*0bf0*/  IMAD.MOV.U32 R24, RZ, RZ, RZ ;  /* 0x000000ffff187224 */ /* 0x000fce00078e00ff */
.L_x_14:
[----:B------:R-:W-:Y:S01]  /*0c00*/  MOV R20, 0x37cbac00 ;  /* 0x37cbac0000147802 */ /* 0x000fe20000000f00 */
[----:B------:R-:W-:Y:S01]  /*0c10*/  FMUL R19, R18, R18 ;  /* 0x0000001212137220 */ /* 0x000fe20000400000 */
[----:B------:R-:W-:Y:S01]  /*0c20*/  LOP3.LUT R21, R24, 0x1, RZ, 0xc0, !PT ;  /* 0x0000000118157812 */ /* 0x000fe200078ec0ff */
[----:B------:R-:W-:Y:S01]  /*0c30*/  IMAD.MOV.U32 R26, RZ, RZ, 0x3d2aaabb ;  /* 0x3d2aaabbff1a7424 */ /* 0x000fe200078e00ff */
[----:B------:R-:W0:Y:S01]  /*0c40*/  LDCU UR6, c[0x3][0x24] ;  /* 0x00c00480ff0677ac */ /* 0x000e220008000800 */
[----:B------:R-:W-:Y:S01]  /*0c50*/  FFMA R20, R19, R20, -0.0013887860113754868507 ;  /* 0xbab607ed13147423 */ /* 0x000fe20000000014 */
[----:B------:R-:W-:Y:S01]  /*0c60*/  ISETP.NE.U32.AND P1, PT, R21, 0x1, PT ;  /* 0x000000011500780c */ /* 0x000fe20003f25070 */
[----:B------:R-:W-:Y:S01]  /*0c70*/  IMAD.MOV.U32 R28, RZ, RZ, 0x3effffff ;  /* 0x3effffffff1c7424 */ /* 0x000fe200078e00ff */
[----:B------:R-:W-:Y:S01]  /*0c80*/  SHF.R.U32.HI R21, RZ, 0x17, R15 ;  /* 0x00000017ff157819 */ /* 0x000fe2000001160f */
[----:B------:R-:W1:Y:S01]  /*0c90*/  LDCU UR7, c[0x3][0x1c] ;  /* 0x00c00380ff0777ac */ /* 0x000e620008000800 */
[----:B------:R-:W-:Y:S01]  /*0ca0*/  FSEL R20, R20, -0.00019574658654164522886, !P1 ;  /* 0xb94d415314147808 */ /* 0x000fe20004800000 */
[----:B------:R-:W-:Y:S01]  /*0cb0*/  IMAD.SHL.U32 R25, R15, 0x100, RZ ;  /* 0x000001000f197824 */ /* 0x000fe200078e00ff */
[----:B------:R-:W-:Y:S01]  /*0cc0*/  FSEL R26, R26, 0.0083327032625675201416, !P1 ;  /* 0x3c0885e41a1a7808 */ /* 0x000fe20004800000 */
[----:B------:R-:W-:Y:S01]  /*0cd0*/  @P0 FMUL R22, RZ, R15 ;  /* 0x0000000fff160220 */ /* 0x000fe20000400000 */
[----:B------:R-:W-:-:S02]  /*0ce0*/  FSEL R28, -R28, -0.16666662693023681641, !P1 ;  /* 0xbe2aaaa81c1c7808 */ /* 0x000fc40004800100 */
[----:B------:R-:W-:Y:S01]  /*0cf0*/  FSEL R18, R18, 1, P1 ;  /* 0x3f80000012127808 */ /* 0x000fe20000800000 */
[----:B------:R-:W-:Y:S01]  /*0d00*/  FFMA R20, R19, R20, R26 ;  /* 0x0000001413147223 */ /* 0x000fe2000000001a */
[----:B------:R-:W-:Y:S02]  /*0d10*/  LOP3.LUT P2, RZ, R24, 0x2, RZ, 0xc0, !PT ;  /* 0x0000000218ff7812 */ /* 0x000fe4000784c0ff */
[----:B------:R-:W-:Y:S01]  /*0d20*/  LOP3.LUT R24, R21, 0xe0, RZ, 0xc0, !PT ;  /* 0x000000e015187812 */ /* 0x000fe200078ec0ff */
[C---:B------:R-:W-:Y:S01]  /*0d30*/  FFMA R20, R19.reuse, R20, R28 ;  /* 0x0000001413147223 */ /* 0x040fe2000000001c */
[----:B------:R-:W-:Y:S01]  /*0d40*/  FFMA R19, R19, R18, RZ ;  /* 0x0000001213137223 */ /* 0x000fe200000000ff */
[----:B------:R-:W-:Y:S02]  /*0d50*/  FSETP.EQ.OR P1, PT, |R15|, +INF , !P0 ;  /* 0x7f8000000f00780b */ /* 0x000fe40004722600 */
[----:B------:R-:W-:Y:S02]  /*0d60*/  VIADD R24, R24, 0xffffff80 ;  /* 0xffffff8018187836 */ /* 0x000fe40000000000 */
[----:B------:R-:W-:Y:S01]  /*0d70*/  FFMA R18, R19, R20, R18 ;  /* 0x0000001413127223 */ /* 0x000fe20000000012 */
[----:B------:R-:W-:-:S02]  /*0d80*/  LOP3.LUT R25, R25, 0x80000000, RZ, 0xfc, !PT ;  /* 0x8000000019197812 */ /* 0x000fc400078efcff */
[----:B0-----:R-:W-:Y:S02]  /*0d90*/  MOV R27, UR6 ;  /* 0x00000006001b7c02 */ /* 0x001fe40008000f00 */
[----:B------:R-:W-:Y:S01]  /*0da0*/  SHF.R.U32.HI R26, RZ, 0x5, R24 ;  /* 0x00000005ff1a7819 */ /* 0x000fe20000011618 */
[----:B------:R-:W-:Y:S01]  /*0db0*/  @P2 FADD R18, RZ, -R18 ;  /* 0x80000012ff122221 */ /* 0x000fe20000000000 */
[----:B------:R-:W-:-:S03]  /*0dc0*/  LOP3.LUT R24, R21, 0x1f, RZ, 0xc0, !PT ;  /* 0x0000001f15187812 */ /* 0x000fc600078ec0ff */
[----:B------:R-:W-:Y:S02]  /*0dd0*/  IMAD R26, R26, -0x4, R1 ;  /* 0xfffffffc1a1a7824 */ /* 0x000fe400078e0201 */
[----:B-1----:R-:W-:-:S07]  /*0de0*/  FMUL R28, R18, UR7 ;  /* 0x00000007121c7c20 */ /* 0x002fce0008400000 */
.L_x_26:
[----:B------:R-:W-:Y:S02]  /*0df0*/  IMAD.MOV.U32 R30, RZ, RZ, R23 ;  /* 0x000000ffff1e7224 */ /* 0x000fe400078e0017 */
[----:B------:R-:W-:Y:S01]  /*0e00*/  IMAD.MOV.U32 R31, RZ, RZ, R22 ;  /* 0x000000ffff1f7224 */ /* 0x000fe200078e0016 */
[----:B0-----:R-:W-:Y:S06]  /*0e10*/  @P1 BRA `(.L_x_17) ;  /* 0x0000000000ac1947 */ /* 0x001fec0003800000 */
[----:B------:R-:W-:Y:S01]  /*0e20*/  IMAD.MOV.U32 R31, RZ, RZ, RZ ;  /* 0x000000ffff1f7224 */ /* 0x000fe200078e00ff */
[----:B------:R-:W-:Y:S01]  /*0e30*/  MOV R29, RZ ;  /* 0x000000ff001d7202 */ /* 0x000fe20000000f00 */
[----:B------:R-:W-:-:S07]  /*0e40*/  IMAD.MOV.U32 R35, RZ, RZ, RZ ;  /* 0x000000ffff237224 */ /* 0x000fce00078e00ff */
.L_x_18:
[----:B0-----:R-:W0:Y:S02]  /*0e50*/  LDC.64 R18, c[0x4][RZ] ;  /* 0x01000000ff127b82 */ /* 0x001e240000000a00 */
[----:B0-----:R-:W-:-:S05]  /*0e60*/  IMAD.WIDE.U32 R20, R29, 0x4, R18 ;  /* 0x000000041d147825 */ /* 0x001fca00078e0012 */
[----:B------:R-:W2:Y:S01]  /*0e70*/  LDG.E.CONSTANT R18, desc[UR10][R20.64] ;  /* 0x0000000a14127981 */ /* 0x000ea2000c1e9900 */
[C---:B------:R-:W-:Y:S02]  /*0e80*/  IMAD R30, R29.reuse, 0x4, R1 ;  /* 0x000000041d1e7824 */ /* 0x040fe400078e0201 */
[----:B------:R-:W-:-:S05]  /*0e90*/  VIADD R29, R29, 0x1 ;  /* 0x000000011d1d7836 */ /* 0x000fca0000000000 */
[----:B------:R-:W-:Y:S01]  /*0ea0*/  ISETP.NE.AND P0, PT, R29, 0x6, PT ;  /* 0x000000061d00780c */ /* 0x000fe20003f05270 */
[----:B--2---:R-:W-:-:S03]  /*0eb0*/  IMAD.WIDE.U32 R18, R18, R25, RZ ;  /* 0x0000001912127225 */ /* 0x004fc600078e00ff */
[----:B------:R-:W-:-:S05]  /*0ec0*/  IADD3 R33, P2, PT, R18, R31, RZ ;  /* 0x0000001f12217210 */ /* 0x000fca0007f5e0ff */
[----:B------:R0:W-:Y:S01]  /*0ed0*/  STL [R30], R33 ;  /* 0x000000211e007387 */ /* 0x0001e20000100800 */
[----:B------:R-:W-:-:S03]  /*0ee0*/  IMAD.X R31, R19, 0x1, R35, P2 ;  /* 0x00000001131f7824 */ /* 0x000fc600010e0623 */
[----:B------:R-:W-:Y:S05]  /*0ef0*/  @P0 BRA `(.L_x_18) ;  /* 0xfffffffc00d40947 */ /* 0x000fea000383ffff */
[C---:B------:R-:W-:Y:S01]  /*0f00*/  ISETP.NE.AND P0, PT, R24.reuse, RZ, PT ;  /* 0x000000ff1800720c */ /* 0x040fe20003f05270 */
[----:B------:R1:W-:Y:S04]  /*0f10*/  STL [R1+0x18], R31 ;  /* 0x0000181f01007387 */ /* 0x0003e80000100800 */
[----:B------:R-:W2:Y:S04]  /*0f20*/  LDL R29, [R26+0x18] ;  /* 0x000018001a1d7983 */ /* 0x000ea80000100800 */
[----:B------:R-:W3:Y:S04]  /*0f30*/  LDL R18, [R26+0x14] ;  /* 0x000014001a127983 */ /* 0x000ee80000100800 */
[----:B------:R-:W0:Y:S01]  /*0f40*/  @P0 LDL R20, [R26+0x10] ;  /* 0x000010001a140983 */ /* 0x000e220000100800 */
[----:B------:R-:W-:Y:S01]  /*0f50*/  IADD3 R21, PT, PT, -R24, 0x20, RZ ;  /* 0x0000002018157810 */ /* 0x000fe20007ffe1ff */
[----:B------:R-:W-:Y:S01]  /*0f60*/  UMOV UR6, 0x54442d19 ;  /* 0x54442d1900067882 */ /* 0x000fe20000000000 */
[----:B------:R-:W-:Y:S01]  /*0f70*/  UMOV UR7, 0x3bf921fb ;  /* 0x3bf921fb00077882 */ /* 0x000fe20000000000 */
[----:B------:R-:W-:-:S02]  /*0f80*/  ISETP.GE.AND P2, PT, R15, RZ, PT ;  /* 0x000000ff0f00720c */ /* 0x000fc40003f46270 */
[-C--:B--2---:R-:W-:Y:S02]  /*0f90*/  @P0 SHF.L.U32 R19, R29, R24.reuse, RZ ;  /* 0x000000181d130219 */ /* 0x084fe400000006ff */
[-C--:B0-----:R-:W-:Y:S02]  /*0fa0*/  @P0 SHF.R.U32.HI R30, RZ, R21.reuse, R20 ;  /* 0x00000015ff1e0219 */ /* 0x081fe40000011614 */
[----:B---3--:R-:W-:Y:S02]  /*0fb0*/  @P0 SHF.R.U32.HI R20, RZ, R21, R18 ;  /* 0x00000015ff140219 */ /* 0x008fe40000011612 */
[----:B------:R-:W-:-:S03]  /*0fc0*/  @P0 SHF.L.U32 R21, R18, R24, RZ ;  /* 0x0000001812150219 */ /* 0x000fc600000006ff */
[----:B------:R-:W-:Y:S01]  /*0fd0*/  @P0 IMAD.IADD R29, R19, 0x1, R20 ;  /* 0x00000001131d0824 */ /* 0x000fe200078e0214 */
[----:B------:R-:W-:-:S04]  /*0fe0*/  @P0 IADD3 R18, PT, PT, R21, R30, RZ ;  /* 0x0000001e15120210 */ /* 0x000fc80007ffe0ff */
[C---:B------:R-:W-:Y:S01]  /*0ff0*/  SHF.L.W.U32.HI R30, R18.reuse, 0x2, R29 ;  /* 0x00000002121e7819 */ /* 0x040fe20000010e1d */
[----:B------:R-:W-:-:S03]  /*1000*/  IMAD.SHL.U32 R18, R18, 0x4, RZ ;  /* 0x0000000412127824 */ /* 0x000fc600078e00ff */
[----:B------:R-:W-:-:S04]  /*1010*/  SHF.R.S32.HI R19, RZ, 0x1f, R30 ;  /* 0x0000001fff137819 */ /* 0x000fc8000001141e */
[C---:B------:R-:W-:Y:S02]  /*1020*/  LOP3.LUT R18, R19.reuse, R18, RZ, 0x3c, !PT ;  /* 0x0000001213127212 */ /* 0x040fe400078e3cff */
[----:B------:R-:W-:-:S06]  /*1030*/  LOP3.LUT R19, R19, R30, RZ, 0x3c, !PT ;  /* 0x0000001e13137212 */ /* 0x000fcc00078e3cff */
[----:B------:R-:W0:Y:S02]  /*1040*/  I2F.F64.S64 R18, R18 ;  /* 0x0000001200127312 */ /* 0x000e240000301c00 */
[----:B0-----:R-:W-:Y:S01]  /*1050*/  DMUL R20, R18, UR6 ;  /* 0x0000000612147c28 */ /* 0x001fe20008000000 */
[----:B------:R-:W-:Y:S02]  /*1060*/  SHF.R.U32.HI R29, RZ, 0x1e, R29 ;  /* 0x0000001eff1d7819 */ /* 0x000fe4000001161d */
[----:B-1----:R-:W-:-:S07]  /*1070*/  LOP3.LUT R31, R30, R15, RZ, 0x3c, !PT ;  /* 0x0000000f1e1f7212 */ /* 0x002fce00078e3cff */
[----:B------:R-:W0:Y:S01]  /*1080*/  F2F.F32.F64 R20, R20 ;  /* 0x0000001400147310 */ /* 0x000e220000301000 */
[----:B------:R-:W-:Y:S02]  /*1090*/  LEA.HI R30, R30, R29, RZ, 0x1 ;  /* 0x0000001d1e1e7211 */ /* 0x000fe400078f08ff */
[----:B------:R-:W-:-:S03]  /*10a0*/  ISETP.GE.AND P0, PT, R31, RZ, PT ;  /* 0x000000ff1f00720c */ /* 0x000fc60003f06270 */
[----:B------:R-:W-:Y:S01]  /*10b0*/  @!P2 IMAD.MOV R30, RZ, RZ, -R30 ;  /* 0x000000ffff1ea224 */ /* 0x000fe200078e0a1e */
[----:B0-----:R-:W-:-:S09]  /*10c0*/  FSEL R31, -R20, R20, !P0 ;  /* 0x00000014141f7208 */ /* 0x001fd20004000100 */
.L_x_17:
[----:B------:R-:W-:Y:S02]  /*10d0*/  IMAD.MOV.U32 R19, RZ, RZ, 0x37cbac00 ;  /* 0x37cbac00ff137424 */ /* 0x000fe400078e00ff */
[----:B------:R-:W-:Y:S01]  /*10e0*/  FMUL R18, R31, R31 ;  /* 0x0000001f1f127220 */ /* 0x000fe20000400000 */
[----:B------:R-:W-:Y:S01]  /*10f0*/  LOP3.LUT R20, R30, 0x1, RZ, 0xc0, !PT ;  /* 0x000000011e147812 */ /* 0x000fe200078ec0ff */
[----:B------:R-:W-:Y:S02]  /*1100*/  IMAD.MOV.U32 R21, RZ, RZ, 0x3c0885e4 ;  /* 0x3c0885e4ff157424 */ /* 0x000fe400078e00ff */
[----:B------:R-:W-:Y:S01]  /*1110*/  FFMA R19, R18, R19, -0.0013887860113754868507 ;  /* 0xbab607ed12137423 */ /* 0x000fe20000000013 */
[----:B------:R-:W-:Y:S01]  /*1120*/  ISETP.NE.U32.AND P0, PT, R20, 0x1, PT ;  /* 0x000000011400780c */ /* 0x000fe20003f05070 */
[----:B------:R-:W-:Y:S01]  /*1130*/  IMAD.MOV.U32 R29, RZ, RZ, 0x3e2aaaa8 ;  /* 0x3e2aaaa8ff1d7424 */ /* 0x000fe200078e00ff */
[----:B------:R-:W-:Y:S01]  /*1140*/  IADD3 R20, PT, PT, R30, 0x1, RZ ;  /* 0x000000011e147810 */ /* 0x000fe20007ffe0ff */
[----:B------:R-:W-:Y:S01]  /*1150*/  IMAD.MOV.U32 R32, RZ, RZ, R22 ;  /* 0x000000ffff207224 */ /* 0x000fe200078e0016 */
[----:B------:R-:W-:-:S02]  /*1160*/  FSEL R19, R19, -0.00019574658654164522886, P0 ;  /* 0xb94d415313137808 */ /* 0x000fc40000000000 */
[----:B------:R-:W-:Y:S02]  /*1170*/  FSEL R21, R21, 0.041666727513074874878, !P0 ;  /* 0x3d2aaabb15157808 */ /* 0x000fe40004000000 */
[----:B------:R-:W-:Y:S02]  /*1180*/  LOP3.LUT P2, RZ, R20, 0x2, RZ, 0xc0, !PT ;  /* 0x0000000214ff7812 */ /* 0x000fe4000784c0ff */
[----:B------:R-:W-:Y:S01]  /*1190*/  FSEL R31, R31, 1, !P0 ;  /* 0x3f8000001f1f7808 */ /* 0x000fe20004000000 */
[----:B------:R-:W-:Y:S01]  /*11a0*/  FFMA R19, R18, R19, R21 ;  /* 0x0000001312137223 */ /* 0x000fe20000000015 */
[----:B------:R-:W-:-:S03]  /*11b0*/  FSEL R30, -R29, -0.4999999701976776123, !P0 ;  /* 0xbeffffff1d1e7808 */ /* 0x000fc60004000100 */
[C---:B------:R-:W-:Y:S02]  /*11c0*/  FFMA R20, R18.reuse, R31, RZ ;  /* 0x0000001f12147223 */ /* 0x040fe400000000ff */
[----:B------:R-:W-:Y:S01]  /*11d0*/  FFMA R19, R18, R19, R30 ;  /* 0x0000001312137223 */ /* 0x000fe2000000001e */
[----:B------:R-:W-:-:S03]  /*11e0*/  IMAD.MOV.U32 R30, RZ, RZ, R23 ;  /* 0x000000ffff1e7224 */ /* 0x000fc600078e0017 */
[----:B------:R-:W-:-:S04]  /*11f0*/  FFMA R31, R20, R19, R31 ;  /* 0x00000013141f7223 */ /* 0x000fc8000000001f */
[----:B------:R-:W-:Y:S01]  /*1200*/  @P2 FADD R31, RZ, -R31 ;  /* 0x8000001fff1f2221 */ /* 0x000fe20000000000 */
[----:B------:R-:W-:Y:S06]  /*1210*/  @P1 BRA `(.L_x_19) ;  /* 0x0000000000a81947 */ /* 0x000fec0003800000 */
[----:B------:R-:W-:Y:S01]  /*1220*/  IMAD.MOV.U32 R30, RZ, RZ, RZ ;  /* 0x000000ffff1e7224 */ /* 0x000fe200078e00ff */
[----:B------:R-:W-:-:S07]  /*1230*/  CS2R R32, SRZ ;  /* 0x0000000000207805 */ /* 0x000fce000001ff00 */
.L_x_20:
[----:B------:R-:W0:Y:S02]  /*1240*/  LDC.64 R18, c[0x4][RZ] ;  /* 0x01000000ff127b82 */ /* 0x000e240000000a00 */
[----:B0-----:R-:W-:-:S05]  /*1250*/  IMAD.WIDE.U32 R20, R32, 0x4, R18 ;  /* 0x0000000420147825 */ /* 0x001fca00078e0012 */
[----:B------:R-:W2:Y:S02]  /*1260*/  LDG.E.CONSTANT R18, desc[UR10][R20.64] ;  /* 0x0000000a14127981 */ /* 0x000ea4000c1e9900 */
[----:B--2---:R-:W-:-:S03]  /*1270*/  IMAD.WIDE.U32 R18, R18, R25, RZ ;  /* 0x0000001912127225 */ /* 0x004fc600078e00ff */
[----:B------:R-:W-:Y:S02]  /*1280*/  IADD3 R35, P2, PT, R18, R30, RZ ;  /* 0x0000001e12237210 */ /* 0x000fe40007f5e0ff */
[C---:B------:R-:W-:Y:S01]  /*1290*/  LEA R18, R32.reuse, R1, 0x2 ;  /* 0x0000000120127211 */ /* 0x040fe200078e10ff */
[----:B------:R-:W-:Y:S02]  /*12a0*/  VIADD R32, R32, 0x1 ;  /* 0x0000000120207836 */ /* 0x000fe40000000000 */
[----:B------:R-:W-:Y:S02]  /*12b0*/  IMAD.X R30, R19, 0x1, R33, P2 ;  /* 0x00000001131e7824 */ /* 0x000fe400010e0621 */
[----:B------:R0:W-:Y:S01]  /*12c0*/  STL [R18], R35 ;  /* 0x0000002312007387 */ /* 0x0001e20000100800 */
[----:B------:R-:W-:-:S13]  /*12d0*/  ISETP.NE.AND P0, PT, R32, 0x6, PT ;  /* 0x000000062000780c */ /* 0x000fda0003f05270 */
[----:B0-----:R-:W-:Y:S05]  /*12e0*/  @P0 BRA `(.L_x_20) ;  /* 0xfffffffc00d40947 */ /* 0x001fea000383ffff */
[C---:B------:R-:W-:Y:S01]  /*12f0*/  ISETP.NE.AND P0, PT, R24.reuse, RZ, PT ;  /* 0x000000ff1800720c */ /* 0x040fe20003f05270 */
[----:B------:R0:W-:Y:S04]  /*1300*/  STL [R1+0x18], R30 ;  /* 0x0000181e01007387 */ /* 0x0001e80000100800 */
[----:B------:R-:W2:Y:S04]  /*1310*/  LDL R33, [R26+0x18] ;  /* 0x000018001a217983 */ /* 0x000ea80000100800 */
[----:B------:R-:W3:Y:S04]  /*1320*/  LDL R18, [R26+0x14] ;  /* 0x000014001a127983 */ /* 0x000ee80000100800 */
[----:B------:R-:W4:Y:S01]  /*1330*/  @P0 LDL R21, [R26+0x10] ;  /* 0x000010001a150983 */ /* 0x000f220000100800 */
[----:B------:R-:W-:Y:S01]  /*1340*/  IADD3 R32, PT, PT, -R24, 0x20, RZ ;  /* 0x0000002018207810 */ /* 0x000fe20007ffe1ff */
[----:B------:R-:W-:Y:S01]  /*1350*/  UMOV UR6, 0x54442d19 ;  /* 0x54442d1900067882 */ /* 0x000fe20000000000 */
[----:B------:R-:W-:Y:S01]  /*1360*/  UMOV UR7, 0x3bf921fb ;  /* 0x3bf921fb00077882 */ /* 0x000fe20000000000 */
[----:B------:R-:W-:-:S02]  /*1370*/  ISETP.GE.AND P2, PT, R15, RZ, PT ;  /* 0x000000ff0f00720c */ /* 0x000fc40003f46270 */
[----:B--2---:R-:W-:Y:S02]  /*1380*/  @P0 SHF.L.U32 R19, R33, R24, RZ ;  /* 0x0000001821130219 */ /* 0x004fe400000006ff */
[----:B---3--:R-:W-:-:S05]  /*1390*/  @P0 SHF.R.U32.HI R20, RZ, R32, R18 ;  /* 0x00000020ff140219 */ /* 0x008fca0000011612 */
[----:B------:R-:W-:Y:S01]  /*13a0*/  @P0 IMAD.IADD R33, R19, 0x1, R20 ;  /* 0x0000000113210824 */ /* 0x000fe200078e0214 */
[----:B----4-:R-:W-:Y:S02]  /*13b0*/  @P0 SHF.R.U32.HI R20, RZ, R32, R21 ;  /* 0x00000020ff140219 */ /* 0x010fe40000011615 */
[----:B------:R-:W-:-:S05]  /*13c0*/  @P0 SHF.L.U32 R19, R18, R24, RZ ;  /* 0x0000001812130219 */ /* 0x000fca00000006ff */
[----:B------:R-:W-:-:S05]  /*13d0*/  @P0 IMAD.IADD R18, R19, 0x1, R20 ;  /* 0x0000000113120824 */ /* 0x000fca00078e0214 */
[C-C-:B0-----:R-:W-:Y:S02]  /*13e0*/  SHF.L.W.U32.HI R30, R18.reuse, 0x2, R33.reuse ;  /* 0x00000002121e7819 */ /* 0x141fe40000010e21 */
[----:B------:R-:W-:Y:S02]  /*13f0*/  SHF.L.U32 R18, R18, 0x2, RZ ;  /* 0x0000000212127819 */ /* 0x000fe400000006ff */
[----:B------:R-:W-:Y:S02]  /*1400*/  SHF.R.S32.HI R19, RZ, 0x1f, R30 ;  /* 0x0000001fff137819 */ /* 0x000fe4000001141e */
[----:B------:R-:W-:Y:S02]  /*1410*/  SHF.R.U32.HI R33, RZ, 0x1e, R33 ;  /* 0x0000001eff217819 */ /* 0x000fe40000011621 */
[C---:B------:R-:W-:Y:S02]  /*1420*/  LOP3.LUT R18, R19.reuse, R18, RZ, 0x3c, !PT ;  /* 0x0000001213127212 */ /* 0x040fe400078e3cff */
[----:B------:R-:W-:-:S02]  /*1430*/  LOP3.LUT R19, R19, R30, RZ, 0x3c, !PT ;  /* 0x0000001e13137212 */ /* 0x000fc400078e3cff */
[C---:B------:R-:W-:Y:S02]  /*1440*/  LOP3.LUT R32, R30.reuse, R15, RZ, 0x3c, !PT ;  /* 0x0000000f1e207212 */ /* 0x040fe400078e3cff */
[----:B------:R-:W-:Y:S02]  /*1450*/  LEA.HI R30, R30, R33, RZ, 0x1 ;  /* 0x000000211e1e7211 */ /* 0x000fe400078f08ff */
[----:B------:R-:W0:Y:S01]  /*1460*/  I2F.F64.S64 R18, R18 ;  /* 0x0000001200127312 */ /* 0x000e220000301c00 */
[----:B------:R-:W-:Y:S02]  /*1470*/  ISETP.GE.AND P0, PT, R32, RZ, PT ;  /* 0x000000ff2000720c */ /* 0x000fe40003f06270 */
[----:B------:R-:W-:Y:S01]  /*1480*/  @!P2 IMAD.MOV R30, RZ, RZ, -R30 ;  /* 0x000000ffff1ea224 */ /* 0x000fe200078e0a1e */
[----:B0-----:R-:W-:-:S10]  /*1490*/  DMUL R20, R18, UR6 ;  /* 0x0000000612147c28 */ /* 0x001fd40008000000 */
[----:B------:R-:W0:Y:S02]  /*14a0*/  F2F.F32.F64 R20, R20 ;  /* 0x0000001400147310 */ /* 0x000e240000301000 */
[----:B0-----:R-:W-:-:S07]  /*14b0*/  FSEL R32, -R20, R20, !P0 ;  /* 0x0000001414207208 */ /* 0x001fce0004000100 */
.L_x_19:
[----:B------:R-:W-:Y:S01]  /*14c0*/  UMOV UR6, 0x34 ;  /* 0x0000003400067882 */ /* 0x000fe20000000000 */
[----:B------:R-:W-:Y:S01]  /*14d0*/  LOP3.LUT R21, R30, 0x1, RZ, 0xc0, !PT ;  /* 0x000000011e157812 */ /* 0x000fe200078ec0ff */
[----:B------:R-:W-:Y:S01]  /*14e0*/  IMAD.MOV.U32 R19, RZ, RZ, 0x37cbac00 ;  /* 0x37cbac00ff137424 */ /* 0x000fe200078e00ff */
[----:B------:R-:W-:Y:S01]  /*14f0*/  LEA R20, R27, UR6, 0x2 ;  /* 0x000000061b147c11 */ /* 0x000fe2000f8e10ff */
[----:B------:R-:W-:Y:S01]  /*1500*/  FMUL R18, R32, R32 ;  /* 0x0000002020127220 */ /* 0x000fe20000400000 */
[----:B------:R-:W-:Y:S01]  /*1510*/  ISETP.NE.U32.AND P0, PT, R21, 0x1, PT ;  /* 0x000000011500780c */ /* 0x000fe20003f05070 */
[----:B------:R-:W-:Y:S01]  /*1520*/  IMAD.MOV.U32 R21, RZ, RZ, 0x3c0885e4 ;  /* 0x3c0885e4ff157424 */ /* 0x000fe200078e00ff */
[----:B------:R-:W-:Y:S01]  /*1530*/  LOP3.LUT P2, RZ, R30, 0x2, RZ, 0xc0, !PT ;  /* 0x000000021eff7812 */ /* 0x000fe2000784c0ff */
[----:B------:R-:W-:Y:S01]  /*1540*/  FFMA R19, R18, R19, -0.0013887860113754868507 ;  /* 0xbab607ed12137423 */ /* 0x000fe20000000013 */
[----:B------:R-:W0:Y:S01]  /*1550*/  LDC R20, c[0x3][R20] ;  /* 0x00c0000014147b82 */ /* 0x000e220000000800 */
[----:B------:R-:W-:Y:S01]  /*1560*/  FSEL R34, -R29, -0.4999999701976776123, P0 ;  /* 0xbeffffff1d227808 */ /* 0x000fe20000000100 */
[----:B------:R-:W-:Y:S01]  /*1570*/  FMUL R30, R0, R0 ;  /* 0x00000000001e7220 */ /* 0x000fe20000400000 */
[----:B------:R-:W-:Y:S01]  /*1580*/  FSEL R21, R21, 0.041666727513074874878, P0 ;  /* 0x3d2aaabb15157808 */ /* 0x000fe20000000000 */
[----:B------:R-:W-:Y:S01]  /*1590*/  BSSY.RECONVERGENT B2, `(.L_x_21) ;  /* 0x0000018000027945 */ /* 0x000fe20003800200 */
[----:B------:R-:W-:-:S05]  /*15a0*/  FSEL R19, R19, -0.00019574658654164522886, !P0 ;  /* 0xb94d415313137808 */ /* 0x000fca0004000000 */
[----:B------:R-:W-:Y:S01]  /*15b0*/  FFMA R19, R18, R19, R21 ;  /* 0x0000001312137223 */ /* 0x000fe20000000015 */
[----:B------:R-:W-:-:S03]  /*15c0*/  FSEL R21, R32, 1, P0 ;  /* 0x3f80000020157808 */ /* 0x000fc60000000000 */
[C---:B------:R-:W-:Y:S02]  /*15d0*/  FFMA R34, R18.reuse, R19, R34 ;  /* 0x0000001312227223 */ /* 0x040fe40000000022 */
[----:B------:R-:W-:-:S04]  /*15e0*/  FFMA R18, R18, R21, RZ ;  /* 0x0000001512127223 */ /* 0x000fc800000000ff */
[----:B------:R-:W-:Y:S01]  /*15f0*/  FFMA R18, R18, R34, R21 ;  /* 0x0000002212127223 */ /* 0x000fe20000000015 */
[----:B0-----:R-:W-:-:S03]  /*1600*/  FADD R19, R11, -R20 ;  /* 0x800000140b137221 */ /* 0x001fc60000000000 */
[----:B------:R-:W-:Y:S01]  /*1610*/  @P2 FADD R18, RZ, -R18 ;  /* 0x80000012ff122221 */ /* 0x000fe20000000000 */
[----:B------:R-:W-:-:S04]  /*1620*/  FFMA R19, R19, R19, R30 ;  /* 0x0000001313137223 */ /* 0x000fc8000000001e */
[----:B------:R-:W-:Y:S01]  /*1630*/  VIADD R21, R19, 0xf3000000 ;  /* 0xf300000013157836 */ /* 0x000fe20000000000 */
[----:B------:R0:W1:Y:S04]  /*1640*/  MUFU.RSQ R30, R19 ;  /* 0x00000013001e7308 */ /* 0x0000680000001400 */
[----:B------:R-:W-:Y:S01]  /*1650*/  ISETP.GT.U32.AND P0, PT, R21, 0x727fffff, PT ;  /* 0x727fffff1500780c */ /* 0x000fe20003f04070 */
[----:B------:R-:W-:-:S04]  /*1660*/  FMUL R21, R11, R18 ;  /* 0x000000120b157220 */ /* 0x000fc80000400000 */
[----:B------:R-:W-:-:S08]  /*1670*/  FFMA R31, R0, R31, R21 ;  /* 0x0000001f001f7223 */ /* 0x000fd00000000015 */
[----:B01----:R-:W-:Y:S05]  /*1680*/  @!P0 BRA `(.L_x_22) ;  /* 0x0000000000108947 */ /* 0x003fea0003800000 */
[----:B------:R-:W-:-:S07]  /*1690*/  MOV R21, 0x16b0 ;  /* 0x000016b000157802 */ /* 0x000fce0000000f00 */
[----:B------:R-:W-:Y:S05]  /*16a0*/  CALL.REL.NOINC `($__internal_0_$__cuda_sm20_sqrt_rn_f32_slowpath) ;  /* 0x0000000000fc7944 */ /* 0x000fea0003c00000 */
[----:B------:R-:W-:Y:S01]  /*16b0*/  MOV R18, R29 ;  /* 0x0000001d00127202 */ /* 0x000fe20000000f00 */
[----:B------:R-:W-:Y:S06]  /*16c0*/  BRA `(.L_x_23) ;  /* 0x0000000000107947 */ /* 0x000fec0003800000 */
.L_x_22:
[----:B------:R-:W-:Y:S01]  /*16d0*/  FMUL.FTZ R18, R19, R30 ;  /* 0x0000001e13127220 */ /* 0x000fe20000410000 */
[----:B------:R-:W-:-:S03]  /*16e0*/  FMUL.FTZ R21, R30, 0.5 ;  /* 0x3f0000001e157820 */ /* 0x000fc60000410000 */
[----:B------:R-:W-:-:S04]  /*16f0*/  FFMA R19, -R18, R18, R19 ;  /* 0x0000001212137223 */ /* 0x000fc80000000113 */
[----:B------:R-:W-:-:S07]  /*1700*/  FFMA R18, R19, R21, R18 ;  /* 0x0000001513127223 */ /* 0x000fce0000000012 */
.L_x_23:
[----:B------:R-:W-:Y:S05]  /*1710*/  BSYNC.RECONVERGENT B2 ;  /* 0x0000000000027941 */ /* 0x000fea0003800200 */
.L_x_21:
[----:B------:R-:W0:Y:S01]  /*1720*/  LDCU UR6, c[0x3][0x438] ;  /* 0x00c08700ff0677ac */ /* 0x000e220008000800 */
[----:B------:R-:W-:Y:S01]  /*1730*/  FADD R31, R31, R18 ;  /* 0x000000121f1f7221 */ /* 0x000fe20000000000 */
[----:B------:R-:W-:Y:S03]  /*1740*/  BSSY.RECONVERGENT B2, `(.L_x_24) ;  /* 0x000001d000027945 */ /* 0x000fe60003800200 */
[----:B------:R-:W-:-:S04]  /*1750*/  FADD R31, |R28|, R31 ;  /* 0x0000001f1c1f7221 */ /* 0x000fc80000000200 */
[----:B------:R-:W-:-:S04]  /*1760*/  FADD R18, R4, R31 ;  /* 0x0000001f04127221 */ /* 0x000fc80000000000 */
[----:B------:R-:W-:-:S04]  /*1770*/  FADD R18, -R5, R18 ;  /* 0x0000001205127221 */ /* 0x000fc80000000100 */
[----:B0-----:R-:W-:-:S05]  /*1780*/  FMUL R18, R18, UR6 ;  /* 0x0000000612127c20 */ /* 0x001fca0008400000 */
[----:B------:R-:W-:-:S04]  /*1790*/  FMNMX.NAN R21, R18, 1, !PT ;  /* 0x3f80000012157809 */ /* 0x000fc80007820000 */
[----:B------:R-:W0:Y:S02]  /*17a0*/  F2I.FLOOR.NTZ R29, R21 ;  /* 0x00000015001d7305 */ /* 0x000e240000207100 */
[----:B0-----:R-:W-:-:S04]  /*17b0*/  ISETP.GE.U32.AND P0, PT, R29, UR4, PT ;  /* 0x000000041d007c0c */ /* 0x001fc8000bf06070 */
[----:B------:R-:W-:-:S04]  /*17c0*/  FSETP.GEU.OR P0, PT, R20, R13, P0 ;  /* 0x0000000d1400720b */ /* 0x000fc8000070e400 */
[----:B------:R-:W-:-:S13]  /*17d0*/  FSETP.LEU.OR P0, PT, R20, R12, P0 ;  /* 0x0000000c1400720b */ /* 0x000fda000070b400 */
[----:B------:R-:W-:Y:S05]  /*17e0*/  @P0 BRA `(.L_x_25) ;  /* 0x0000000000480947 */ /* 0x000fea0003800000 */
[----:B------:R-:W0:Y:S01]  /*17f0*/  LDCU UR6, c[0x3][0x4] ;  /* 0x00c00080ff0677ac */ /* 0x000e220008000800 */
[----:B------:R-:W1:Y:S01]  /*1800*/  LDC.64 R18, c[0x0][0x388] ;  /* 0x0000e200ff127b82 */ /* 0x000e620000000a00 */
[----:B------:R-:W2:Y:S01]  /*1810*/  LDG.E R35, desc[UR10][R16.64] ;  /* 0x0000000a10237981 */ /* 0x000ea2000c1e1900 */
[----:B------:R-:W3:Y:S01]  /*1820*/  LDCU UR7, c[0x3][0x30] ;  /* 0x00c00600ff0777ac */ /* 0x000ee20008000800 */
[----:B------:R-:W4:Y:S01]  /*1830*/  LDCU UR8, c[0x3][0x2c] ;  /* 0x00c00580ff0877ac */ /* 0x000f220008000800 */
[----:B0-----:R-:W-:-:S04]  /*1840*/  IMAD R31, R27, UR6, R2 ;  /* 0x000000061b1f7c24 */ /* 0x001fc8000f8e0202 */
[----:B---3--:R-:W-:-:S04]  /*1850*/  IMAD R20, R31, UR7, R14 ;  /* 0x000000071f147c24 */ /* 0x008fc8000f8e020e */
[----:B----4-:R-:W-:-:S04]  /*1860*/  IMAD R31, R20, UR8, R29 ;  /* 0x00000008141f7c24 */ /* 0x010fc8000f8e021d */
[----:B-1----:R-:W-:-:S05]  /*1870*/  IMAD.WIDE R18, R31, 0x4, R18 ;  /* 0x000000041f127825 */ /* 0x002fca00078e0212 */
[----:B------:R-:W3:Y:S04]  /*1880*/  LDG.E R33, desc[UR10][R18.64+0x4] ;  /* 0x0000040a12217981 */ /* 0x000ee8000c1e1900 */
[----:B------:R-:W4:Y:S01]  /*1890*/  LDG.E R31, desc[UR10][R18.64] ;  /* 0x0000000a121f7981 */ /* 0x000f22000c1e1900 */
[----:B------:R-:W-:-:S05]  /*18a0*/  I2FP.F32.S32 R20, R29 ;  /* 0x0000001d00147245 */ /* 0x000fca0000201400 */
[----:B------:R-:W-:-:S04]  /*18b0*/  FADD R20, R21, -R20 ;  /* 0x8000001415147221 */ /* 0x000fc80000000000 */
[C---:B---3--:R-:W-:Y:S01]  /*18c0*/  FMUL R33, R20.reuse, R33 ;  /* 0x0000002114217220 */ /* 0x048fe20000400000 */
[----:B------:R-:W-:-:S04]  /*18d0*/  FADD R20, -R20, 1 ;  /* 0x3f80000014147421 */ /* 0x000fc80000000100 */
[----:B----4-:R-:W-:-:S04]  /*18e0*/  FFMA R20, R20, R31, R33 ;  /* 0x0000001f14147223 */ /* 0x010fc80000000021 */
[----:B--2---:R-:W-:-:S05]  /*18f0*/  FADD R35, R20, R35 ;  /* 0x0000002314237221 */ /* 0x004fca0000000000 */
[----:B------:R0:W-:Y:S02]  /*1900*/  STG.E desc[UR10][R16.64], R35 ;  /* 0x0000002310007986 */ /* 0x0001e4000c10190a */
.L_x_25:
[----:B------:R-:W-:Y:S05]  /*1910*/  BSYNC.RECONVERGENT B2 ;  /* 0x0000000000027941 */ /* 0x000fea0003800200 */
.L_x_24:
[----:B------:R-:W1:Y:S01]  /*1920*/  LDCU UR6, c[0x3][0x28] ;  /* 0x00c00500ff0677ac */ /* 0x000e620008000800 */
[----:B------:R-:W-:-:S05]  /*1930*/  VIADD R27, R27, 0x1 ;  /* 0x000000011b1b7836 */ /* 0x000fca0000000000 */
[----:B-1----:R-:W-:-:S13]  /*1940*/  ISETP.GE.U32.AND P0, PT, R27, UR6, PT ;  /* 0x000000061b007c0c */ /* 0x002fda000bf06070 */
[----:B------:R-:W-:Y:S05]  /*1950*/  @!P0 BRA `(.L_x_26) ;  /* 0xfffffff400248947 */ /* 0x000fea000383ffff */
[----:B------:R-:W-:-:S05]  /*1960*/  VIADD R14, R14, 0x1 ;  /* 0x000000010e0e7836 */ /* 0x000fca0000000000 */
[----:B------:R-:W-:-:S13]  /*1970*/  ISETP.NE.AND P0, PT, R14, UR5, PT ;  /* 0x000000050e007c0c */ /* 0x000fda000bf05270 */
[----:B------:R-:W-:Y:S05]  /*1980*/  @P0 BRA `(.L_x_27) ;  /* 0xffffffec008c0947 */ /* 0x000fea000383ffff */
[----:B------:R-:W1:Y:S01]  /*1990*/  LDCU UR6, c[0x3][0x8] ;  /* 0x00c00100ff0677ac */ /* 0x000e620008000800 */
[----:B------:R-:W-:-:S05]  /*19a0*/  IMAD.IADD R10, R7, 0x1, R10 ;  /* 0x00000001070a7824 */ /* 0x000fca00078e020a */
[----:B-1----:R-:W-:-:S13]  /*19b0*/  ISETP.GE.U32.AND P0, PT, R10, UR6, PT ;  /* 0x000000060a007c0c */ /* 0x002fda000bf06070 */
[----:B------:R-:W-:Y:S05]  /*19c0*/  @!P0 BRA `(.L_x_28) ;  /* 0xffffffec00108947 */ /* 0x000fea000383ffff */
.L_x_11:
[----:B------:R-:W-:Y:S05]  /*19d0*/  BSYNC.RECONVERGENT B1 ;  /* 0x0000000000017941 */ /* 0x000fea0003800200 */
.L_x_10:
[----:B------:R-:W1:Y:S01]  /*19e0*/  LDCU UR6, c[0x3][URZ] ;  /* 0x00c00000ff0677ac */ /* 0x000e620008000800 */
[----:B------:R-:W-:-:S05]  /*19f0*/  IMAD.IADD R9, R8, 0x1, R9 ;  /* 0x0000000108097824 */ /* 0x000fca00078e0209 */
[----:B-1----:R-:W-:-:S13]  /*1a00*/  ISETP.GE.U32.AND P0, PT, R9, UR6, PT ;  /* 0x0000000609007c0c */ /* 0x002fda000bf06070 */
[----:B------:R-:W-:Y:S05]  /*1a10*/  @!P0 BRA `(.L_x_29) ;  /* 0xffffffe800d88947 */ /* 0x000fea000383ffff */
.L_x_1:
[----:B------:R-:W-:Y:S05]  /*1a20*/  BSYNC.RECONVERGENT B0 ;  /* 0x0000000000007941 */ /* 0x000fea0003800200 */
.L_x_0:
[----:B------:R-:W1:Y:S01]  /*1a30*/  LDCU UR6, c[0x0][0x360] ;  /* 0x00006c00ff0677ac */ /* 0x000e620008000800 */
[----:B------:R-:W1:Y:S01]  /*1a40*/  LDC R9, c[0x0][0x370] ;  /* 0x0000dc00ff097b82 */ /* 0x000e620000000800 */
[----:B------:R-:W2:Y:S01]  /*1a50*/  LDCU UR7, c[0x3][0x4] ;  /* 0x00c00080ff0777ac */ /* 0x000ea20008000800 */
[----:B-1----:R-:W-:-:S05]  /*1a60*/  IMAD R2, R9, UR6, R2 ;  /* 0x0000000609027c24 */ /* 0x002fca000f8e0202 */
[----:B--2---:R-:W-:-:S13]  /*1a70*/  ISETP.GE.U32.AND P0, PT, R2, UR7, PT ;  /* 0x0000000702007c0c */ /* 0x004fda000bf06070 */
[----:B------:R-:W-:Y:S05]  /*1a80*/  @!P0 BRA `(.L_x_30) ;  /* 0xffffffe400e08947 */ /* 0x000fea000383ffff */
[----:B------:R-:W-:Y:S05]  /*1a90*/  EXIT ;  /* 0x000000000000794d */ /* 0x000fea0003800000 */
        .weak           $__internal_0_$__cuda_sm20_sqrt_rn_f32_slowpath
        .type           $__internal_0_$__cuda_sm20_sqrt_rn_f32_slowpath,@function
        .size           $__internal_0_$__cuda_sm20_sqrt_rn_f32_slowpath,($__internal_1_$__cuda_sm3x_div_rn_noftz_f32_slowpath - $__internal_0_$__cuda_sm20_sqrt_rn_f32_slowpath)
$__internal_0_$__cuda_sm20_sqrt_rn_f32_slowpath:
[----:B------:R-:W-:-:S13]  /*1aa0*/  LOP3.LUT P0, RZ, R19, 0x7fffffff, RZ, 0xc0, !PT ;  /* 0x7fffffff13ff7812 */ /* 0x000fda000780c0ff */
[----:B------:R-:W-:Y:S05]  /*1ab0*/  @!P0 BRA `(.L_x_31) ;  /* 0x0000000000448947 */ /* 0x000fea0003800000 */
[----:B------:R-:W-:Y:S02]  /*1ac0*/  FSETP.GEU.FTZ.AND P0, PT, R19, RZ, PT ;  /* 0x000000ff1300720b */ /* 0x000fe40003f1e000 */
[----:B------:R-:W-:-:S11]  /*1ad0*/  MOV R18, R19 ;  /* 0x0000001300127202 */ /* 0x000fd60000000f00 */
[----:B------:R-:W-:Y:S01]  /*1ae0*/  @!P0 IMAD.MOV.U32 R19, RZ, RZ, 0x7fffffff ;  /* 0x7fffffffff138424 */ /* 0x000fe200078e00ff */
[----:B------:R-:W-:Y:S06]  /*1af0*/  @!P0 BRA `(.L_x_31) ;  /* 0x0000000000348947 */ /* 0x000fec0003800000 */
[----:B------:R-:W-:-:S13]  /*1b00*/  FSETP.GTU.FTZ.AND P0, PT, |R18|, +INF , PT ;  /* 0x7f8000001200780b */ /* 0x000fda0003f1c200 */
[----:B------:R-:W-:Y:S01]  /*1b10*/  @P0 FADD.FTZ R19, R18, 1 ;  /* 0x3f80000012130421 */ /* 0x000fe20000010000 */
[----:B------:R-:W-:Y:S06]  /*1b20*/  @P0 BRA `(.L_x_31) ;  /* 0x0000000000280947 */ /* 0x000fec0003800000 */
[----:B------:R-:W-:-:S13]  /*1b30*/  FSETP.NEU.FTZ.AND P0, PT, |R18|, +INF , PT ;  /* 0x7f8000001200780b */ /* 0x000fda0003f1d200 */
[----:B------:R-:W-:-:S04]  /*1b40*/  @P0 FFMA R29, R18, 1.84467440737095516160e+19, RZ ;  /* 0x5f800000121d0823 */ /* 0x000fc800000000ff */
[----:B------:R-:W0:Y:S02]  /*1b50*/  @P0 MUFU.RSQ R30, R29 ;  /* 0x0000001d001e0308 */ /* 0x000e240000001400 */
[----:B0-----:R-:W-:Y:S01]  /*1b60*/  @P0 FMUL.FTZ R32, R29, R30 ;  /* 0x0000001e1d200220 */ /* 0x001fe20000410000 */
[----:B------:R-:W-:-:S03]  /*1b70*/  @P0 FMUL.FTZ R30, R30, 0.5 ;  /* 0x3f0000001e1e0820 */ /* 0x000fc60000410000 */
[----:B------:R-:W-:-:S04]  /*1b80*/  @P0 FADD.FTZ R19, -R32, -RZ ;  /* 0x800000ff20130221 */ /* 0x000fc80000010100 */
[----:B------:R-:W-:Y:S01]  /*1b90*/  @P0 FFMA R33, R32, R19, R29 ;  /* 0x0000001320210223 */ /* 0x000fe2000000001d */
[----:B------:R-:W-:-:S03]  /*1ba0*/  @!P0 IMAD.MOV.U32 R19, RZ, RZ, R18 ;  /* 0x000000ffff138224 */ /* 0x000fc600078e0012 */
[----:B------:R-:W-:-:S04]  /*1bb0*/  @P0 FFMA R30, R33, R30, R32 ;  /* 0x0000001e211e0223 */ /* 0x000fc80000000020 */
[----:B------:R-:W-:-:S07]  /*1bc0*/  @P0 FMUL.FTZ R19, R30, 2.3283064365386962891e-10 ;  /* 0x2f8000001e130820 */ /* 0x000fce0000410000 */
.L_x_31:
[----:B------:R-:W-:Y:S02]  /*1bd0*/  IMAD.MOV.U32 R29, RZ, RZ, R19 ;  /* 0x000000ffff1d7224 */ /* 0x000fe400078e0013 */
[----:B------:R-:W-:Y:S02]  /*1be0*/  HFMA2 R19, -RZ, RZ, 0, 0 ;  /* 0x00000000ff137431 */ /* 0x000fe400000001ff */
[----:B------:R-:W-:-:S04]  /*1bf0*/  IMAD.MOV.U32 R18, RZ, RZ, R21 ;  /* 0x000000ffff127224 */ /* 0x000fc800078e0015 */
[----:B------:R-:W-:Y:S05]  /*1c00*/  RET.REL.NODEC R18 `(_Z15DAS_CC_beamformPfPKf) ;  /* 0xffffffe012fc7950 */ /* 0x000fea0003c3ffff */
        .weak           $__internal_1_$__cuda_sm3x_div_rn_noftz_f32_slowpath
        .type           $__internal_1_$__cuda_sm3x_div_rn_noftz_f32_slowpath,@function
        .size           $__internal_1_$__cuda_sm3x_div_rn_noftz_f32_slowpath,(.L_x_45 - $__internal_1_$__cuda_sm3x_div_rn_noftz_f32_slowpath)
$__internal_1_$__cuda_sm3x_div_rn_noftz_f32_slowpath:
[----:B------:R-:W0:Y:S01]  /*1c10*/  LDC R13, c[0x3][0x43c] ;  /* 0x00c10f00ff0d7b82 */ /* 0x000e220000000800 */
[--C-:B------:R-:W-:Y:S01]  /*1c20*/  SHF.R.U32.HI R12, RZ, 0x17, R0.reuse ;  /* 0x00000017ff0c7819 */ /* 0x100fe20000011600 */
[----:B------:R-:W1:Y:S01]  /*1c30*/  LDCU UR6, c[0x3][0x43c] ;  /* 0x00c08780ff0677ac */ /* 0x000e620008000800 */
[----:B------:R-:W-:Y:S02]  /*1c40*/  BSSY.RECONVERGENT B3, `(.L_x_32) ;  /* 0x0000064000037945 */ /* 0x000fe40003800200 */
[----:B------:R-:W-:Y:S01]  /*1c50*/  LOP3.LUT R20, R12, 0xff, RZ, 0xc0, !PT ;  /* 0x000000ff0c147812 */ /* 0x000fe200078ec0ff */
[----:B------:R-:W-:-:S04]  /*1c60*/  IMAD.MOV.U32 R12, RZ, RZ, R0 ;  /* 0x000000ffff0c7224 */ /* 0x000fc800078e0000 */
[----:B------:R-:W-:Y:S02]  /*1c70*/  VIADD R19, R20, 0xffffffff ;  /* 0xffffffff14137836 */ /* 0x000fe40000000000 */
[----:B-1----:R-:W-:Y:S01]  /*1c80*/  IMAD.U32 R17, RZ, RZ, UR6 ;  /* 0x00000006ff117e24 */ /* 0x002fe2000f8e00ff */
[----:B0-----:R-:W-:-:S04]  /*1c90*/  SHF.R.U32.HI R15, RZ, 0x17, R13 ;  /* 0x00000017ff0f7819 */ /* 0x001fc8000001160d */
[----:B------:R-:W-:-:S05]  /*1ca0*/  LOP3.LUT R15, R15, 0xff, RZ, 0xc0, !PT ;  /* 0x000000ff0f0f7812 */ /* 0x000fca00078ec0ff */
[----:B------:R-:W-:-:S05]  /*1cb0*/  VIADD R18, R15, 0xffffffff ;  /* 0xffffffff0f127836 */ /* 0x000fca0000000000 */
[----:B------:R-:W-:-:S04]  /*1cc0*/  ISETP.GT.U32.AND P0, PT, R18, 0xfd, PT ;  /* 0x000000fd1200780c */ /* 0x000fc80003f04070 */
[----:B------:R-:W-:-:S13]  /*1cd0*/  ISETP.GT.U32.OR P0, PT, R19, 0xfd, P0 ;  /* 0x000000fd1300780c */ /* 0x000fda0000704470 */
[----:B------:R-:W-:Y:S01]  /*1ce0*/  @!P0 MOV R16, RZ ;  /* 0x000000ff00108202 */ /* 0x000fe20000000f00 */
[----:B------:R-:W-:Y:S06]  /*1cf0*/  @!P0 BRA `(.L_x_33) ;  /* 0x00000000005c8947 */ /* 0x000fec0003800000 */
[----:B------:R-:W-:Y:S02]  /*1d00*/  FSETP.GTU.FTZ.AND P0, PT, |R0|, +INF , PT ;  /* 0x7f8000000000780b */ /* 0x000fe40003f1c200 */
[----:B------:R-:W-:-:S04]  /*1d10*/  FSETP.GTU.FTZ.AND P1, PT, |R13|, +INF , PT ;  /* 0x7f8000000d00780b */ /* 0x000fc80003f3c200 */
[----:B------:R-:W-:-:S13]  /*1d20*/  PLOP3.LUT P0, PT, P0, P1, PT, 0xf8, 0x8f ;  /* 0x00000000008f781c */ /* 0x000fda0000703f70 */
[----:B------:R-:W-:Y:S05]  /*1d30*/  @P0 BRA `(.L_x_34) ;  /* 0x00000004004c0947 */ /* 0x000fea0003800000 */
[----:B------:R-:W-:-:S13]  /*1d40*/  LOP3.LUT P0, RZ, R17, 0x7fffffff, R12, 0xc8, !PT ;  /* 0x7fffffff11ff7812 */ /* 0x000fda000780c80c */
[----:B------:R-:W-:Y:S05]  /*1d50*/  @!P0 BRA `(.L_x_35) ;  /* 0x00000004003c8947 */ /* 0x000fea0003800000 */
[C---:B------:R-:W-:Y:S02]  /*1d60*/  FSETP.NEU.FTZ.AND P1, PT, |R0|.reuse, +INF , PT ;  /* 0x7f8000000000780b */ /* 0x040fe40003f3d200 */
[----:B------:R-:W-:Y:S02]  /*1d70*/  FSETP.NEU.FTZ.AND P0, PT, |R13|, +INF , PT ;  /* 0x7f8000000d00780b */ /* 0x000fe40003f1d200 */
[----:B------:R-:W-:-:S11]  /*1d80*/  FSETP.NEU.FTZ.AND P2, PT, |R0|, +INF , PT ;  /* 0x7f8000000000780b */ /* 0x000fd60003f5d200 */
[----:B------:R-:W-:Y:S05]  /*1d90*/  @!P0 BRA !P1, `(.L_x_35) ;  /* 0x00000004002c8947 */ /* 0x000fea0004800000 */
[----:B------:R-:W-:-:S04]  /*1da0*/  LOP3.LUT P1, RZ, R12, 0x7fffffff, RZ, 0xc0, !PT ;  /* 0x7fffffff0cff7812 */ /* 0x000fc8000782c0ff */
[----:B------:R-:W-:-:S13]  /*1db0*/  PLOP3.LUT P0, PT, P0, P1, PT, 0x2f, 0xf2 ;  /* 0x0000000000f2781c */ /* 0x000fda0000702577 */
[----:B------:R-:W-:Y:S05]  /*1dc0*/  @P0 BRA `(.L_x_36) ;  /* 0x0000000400180947 */ /* 0x000fea0003800000 */
[----:B------:R-:W-:-:S04]  /*1dd0*/  LOP3.LUT P0, RZ, R17, 0x7fffffff, RZ, 0xc0, !PT ;  /* 0x7fffffff11ff7812 */ /* 0x000fc8000780c0ff */
[----:B------:R-:W-:-:S13]  /*1de0*/  PLOP3.LUT P0, PT, P2, P0, PT, 0x2f, 0xf2 ;  /* 0x0000000000f2781c */ /* 0x000fda0001700577 */
[----:B------:R-:W-:Y:S05]  /*1df0*/  @P0 BRA `(.L_x_37) ;  /* 0x0000000400000947 */ /* 0x000fea0003800000 */
[----:B------:R-:W-:Y:S02]  /*1e00*/  ISETP.GE.AND P0, PT, R19, RZ, PT ;  /* 0x000000ff1300720c */ /* 0x000fe40003f06270 */
[----:B------:R-:W-:-:S11]  /*1e10*/  ISETP.GE.AND P1, PT, R18, RZ, PT ;  /* 0x000000ff1200720c */ /* 0x000fd60003f26270 */
[----:B------:R-:W-:Y:S02]  /*1e20*/  @P0 IMAD.MOV.U32 R16, RZ, RZ, RZ ;  /* 0x000000ffff100224 */ /* 0x000fe400078e00ff */
[----:B------:R-:W-:Y:S01]  /*1e30*/  @!P0 FFMA R12, R0, 1.84467440737095516160e+19, RZ ;  /* 0x5f800000000c8823 */ /* 0x000fe200000000ff */
[----:B------:R-:W-:Y:S02]  /*1e40*/  @!P0 IMAD.MOV.U32 R16, RZ, RZ, -0x40 ;  /* 0xffffffc0ff108424 */ /* 0x000fe400078e00ff */
[----:B------:R-:W-:Y:S02]  /*1e50*/  @!P1 FFMA R17, R13, 1.84467440737095516160e+19, RZ ;  /* 0x5f8000000d119823 */ /* 0x000fe400000000ff */
[----:B------:R-:W-:-:S07]  /*1e60*/  @!P1 VIADD R16, R16, 0x40 ;  /* 0x0000004010109836 */ /* 0x000fce0000000000 */
.L_x_33:
[----:B------:R-:W-:Y:S01]  /*1e70*/  LEA R18, R15, 0xc0800000, 0x17 ;  /* 0xc08000000f127811 */ /* 0x000fe200078eb8ff */
[----:B------:R-:W-:Y:S01]  /*1e80*/  BSSY.RECONVERGENT B4, `(.L_x_38) ;  /* 0x0000036000047945 */ /* 0x000fe20003800200 */
[----:B------:R-:W-:-:S03]  /*1e90*/  IADD3 R13, PT, PT, R20, -0x7f, RZ ;  /* 0xffffff81140d7810 */ /* 0x000fc60007ffe0ff */
[----:B------:R-:W-:Y:S01]  /*1ea0*/  IMAD.IADD R18, R17, 0x1, -R18 ;  /* 0x0000000111127824 */ /* 0x000fe200078e0a12 */
[C---:B------:R-:W-:Y:S01]  /*1eb0*/  IADD3 R15, PT, PT, R13.reuse, 0x7f, -R15 ;  /* 0x0000007f0d0f7810 */ /* 0x040fe20007ffe80f */
[----:B------:R-:W-:Y:S02]  /*1ec0*/  IMAD R12, R13, -0x800000, R12 ;  /* 0xff8000000d0c7824 */ /* 0x000fe400078e020c */
[----:B------:R-:W0:Y:S01]  /*1ed0*/  MUFU.RCP R17, R18 ;  /* 0x0000001200117308 */ /* 0x000e220000001000 */
[----:B------:R-:W-:Y:S01]  /*1ee0*/  FADD.FTZ R19, -R18, -RZ ;  /* 0x800000ff12137221 */ /* 0x000fe20000010100 */
[----:B------:R-:W-:-:S03]  /*1ef0*/  IMAD.IADD R15, R15, 0x1, R16 ;  /* 0x000000010f0f7824 */ /* 0x000fc600078e0210 */
[----:B0-----:R-:W-:-:S04]  /*1f00*/  FFMA R20, R17, R19, 1 ;  /* 0x3f80000011147423 */ /* 0x001fc80000000013 */
[----:B------:R-:W-:-:S04]  /*1f10*/  FFMA R22, R17, R20, R17 ;  /* 0x0000001411167223 */ /* 0x000fc80000000011 */
[----:B------:R-:W-:-:S04]  /*1f20*/  FFMA R17, R12, R22, RZ ;  /* 0x000000160c117223 */ /* 0x000fc800000000ff */
[----:B------:R-:W-:-:S04]  /*1f30*/  FFMA R20, R19, R17, R12 ;  /* 0x0000001113147223 */ /* 0x000fc8000000000c */
[----:B------:R-:W-:-:S04]  /*1f40*/  FFMA R17, R22, R20, R17 ;  /* 0x0000001416117223 */ /* 0x000fc80000000011 */
[----:B------:R-:W-:-:S04]  /*1f50*/  FFMA R20, R19, R17, R12 ;  /* 0x0000001113147223 */ /* 0x000fc8000000000c */
[----:B------:R-:W-:-:S05]  /*1f60*/  FFMA R12, R22, R20, R17 ;  /* 0x00000014160c7223 */ /* 0x000fca0000000011 */
[----:B------:R-:W-:-:S04]  /*1f70*/  SHF.R.U32.HI R13, RZ, 0x17, R12 ;  /* 0x00000017ff0d7819 */ /* 0x000fc8000001160c */
[----:B------:R-:W-:-:S05]  /*1f80*/  LOP3.LUT R13, R13, 0xff, RZ, 0xc0, !PT ;  /* 0x000000ff0d0d7812 */ /* 0x000fca00078ec0ff */
[----:B------:R-:W-:-:S04]  /*1f90*/  IMAD.IADD R19, R13, 0x1, R15 ;  /* 0x000000010d137824 */ /* 0x000fc800078e020f */
[----:B------:R-:W-:-:S05]  /*1fa0*/  VIADD R13, R19, 0xffffffff ;  /* 0xffffffff130d7836 */ /* 0x000fca0000000000 */
[----:B------:R-:W-:-:S13]  /*1fb0*/  ISETP.GE.U32.AND P0, PT, R13, 0xfe, PT ;  /* 0x000000fe0d00780c */ /* 0x000fda0003f06070 */
[----:B------:R-:W-:Y:S05]  /*1fc0*/  @!P0 BRA `(.L_x_39) ;  /* 0x0000000000808947 */ /* 0x000fea0003800000 */
[----:B------:R-:W-:-:S13]  /*1fd0*/  ISETP.GT.AND P0, PT, R19, 0xfe, PT ;  /* 0x000000fe1300780c */ /* 0x000fda0003f04270 */
[----:B------:R-:W-:Y:S05]  /*1fe0*/  @P0 BRA `(.L_x_40) ;  /* 0x00000000006c0947 */ /* 0x000fea0003800000 */
[----:B------:R-:W-:-:S13]  /*1ff0*/  ISETP.GE.AND P0, PT, R19, 0x1, PT ;  /* 0x000000011300780c */ /* 0x000fda0003f06270 */
[----:B------:R-:W-:Y:S05]  /*2000*/  @P0 BRA `(.L_x_41) ;  /* 0x0000000000740947 */ /* 0x000fea0003800000 */
[----:B------:R-:W-:Y:S02]  /*2010*/  ISETP.GE.AND P0, PT, R19, -0x18, PT ;  /* 0xffffffe81300780c */ /* 0x000fe40003f06270 */
[----:B------:R-:W-:-:S11]  /*2020*/  LOP3.LUT R12, R12, 0x80000000, RZ, 0xc0, !PT ;  /* 0x800000000c0c7812 */ /* 0x000fd600078ec0ff */
[----:B------:R-:W-:Y:S05]  /*2030*/  @!P0 BRA `(.L_x_41) ;  /* 0x0000000000688947 */ /* 0x000fea0003800000 */
[CCC-:B------:R-:W-:Y:S01]  /*2040*/  FFMA.RZ R13, R22.reuse, R20.reuse, R17.reuse ;  /* 0x00000014160d7223 */ /* 0x1c0fe2000000c011 */
[C---:B------:R-:W-:Y:S02]  /*2050*/  VIADD R18, R19.reuse, 0x20 ;  /* 0x0000002013127836 */ /* 0x040fe40000000000 */
[CCC-:B------:R-:W-:Y:S01]  /*2060*/  FFMA.RM R16, R22.reuse, R20.reuse, R17.reuse ;  /* 0x0000001416107223 */ /* 0x1c0fe20000004011 */
[----:B------:R-:W-:Y:S02]  /*2070*/  ISETP.NE.AND P2, PT, R19, RZ, PT ;  /* 0x000000ff1300720c */ /* 0x000fe40003f45270 */
[----:B------:R-:W-:Y:S01]  /*2080*/  LOP3.LUT R15, R13, 0x7fffff, RZ, 0xc0, !PT ;  /* 0x007fffff0d0f7812 */ /* 0x000fe200078ec0ff */
[----:B------:R-:W-:Y:S01]  /*2090*/  FFMA.RP R13, R22, R20, R17 ;  /* 0x00000014160d7223 */ /* 0x000fe20000008011 */
[----:B------:R-:W-:Y:S02]  /*20a0*/  ISETP.NE.AND P1, PT, R19, RZ, PT ;  /* 0x000000ff1300720c */ /* 0x000fe40003f25270 */
[----:B------:R-:W-:-:S02]  /*20b0*/  LOP3.LUT R15, R15, 0x800000, RZ, 0xfc, !PT ;  /* 0x008000000f0f7812 */ /* 0x000fc400078efcff */
[----:B------:R-:W-:Y:S02]  /*20c0*/  IADD3 R17, PT, PT, -R19, RZ, RZ ;  /* 0x000000ff13117210 */ /* 0x000fe40007ffe1ff */
[----:B------:R-:W-:Y:S02]  /*20d0*/  SHF.L.U32 R18, R15, R18, RZ ;  /* 0x000000120f127219 */ /* 0x000fe400000006ff */
[----:B------:R-:W-:Y:S02]  /*20e0*/  FSETP.NEU.FTZ.AND P0, PT, R13, R16, PT ;  /* 0x000000100d00720b */ /* 0x000fe40003f1d000 */
[----:B------:R-:W-:Y:S02]  /*20f0*/  SEL R16, R17, RZ, P2 ;  /* 0x000000ff11107207 */ /* 0x000fe40001000000 */
[----:B------:R-:W-:Y:S02]  /*2100*/  ISETP.NE.AND P1, PT, R18, RZ, P1 ;  /* 0x000000ff1200720c */ /* 0x000fe40000f25270 */
[----:B------:R-:W-:-:S02]  /*2110*/  SHF.R.U32.HI R16, RZ, R16, R15 ;  /* 0x00000010ff107219 */ /* 0x000fc4000001160f */
[----:B------:R-:W-:Y:S02]  /*2120*/  PLOP3.LUT P0, PT, P0, P1, PT, 0xf8, 0x8f ;  /* 0x00000000008f781c */ /* 0x000fe40000703f70 */
[----:B------:R-:W-:Y:S02]  /*2130*/  SHF.R.U32.HI R18, RZ, 0x1, R16 ;  /* 0x00000001ff127819 */ /* 0x000fe40000011610 */
[----:B------:R-:W-:-:S04]  /*2140*/  SEL R13, RZ, 0x1, !P0 ;  /* 0x00000001ff0d7807 */ /* 0x000fc80004000000 */
[----:B------:R-:W-:-:S04]  /*2150*/  LOP3.LUT R13, R13, 0x1, R18, 0xf8, !PT ;  /* 0x000000010d0d7812 */ /* 0x000fc800078ef812 */
[----:B------:R-:W-:-:S05]  /*2160*/  LOP3.LUT R13, R13, R16, RZ, 0xc0, !PT ;  /* 0x000000100d0d7212 */ /* 0x000fca00078ec0ff */
[----:B------:R-:W-:-:S05]  /*2170*/  IMAD.IADD R13, R18, 0x1, R13 ;  /* 0x00000001120d7824 */ /* 0x000fca00078e020d */
[----:B------:R-:W-:Y:S01]  /*2180*/  LOP3.LUT R12, R13, R12, RZ, 0xfc, !PT ;  /* 0x0000000c0d0c7212 */ /* 0x000fe200078efcff */
[----:B------:R-:W-:Y:S06]  /*2190*/  BRA `(.L_x_41) ;  /* 0x0000000000107947 */ /* 0x000fec0003800000 */
.L_x_40:
[----:B------:R-:W-:-:S04]  /*21a0*/  LOP3.LUT R12, R12, 0x80000000, RZ, 0xc0, !PT ;  /* 0x800000000c0c7812 */ /* 0x000fc800078ec0ff */
[----:B------:R-:W-:Y:S01]  /*21b0*/  LOP3.LUT R12, R12, 0x7f800000, RZ, 0xfc, !PT ;  /* 0x7f8000000c0c7812 */ /* 0x000fe200078efcff */
[----:B------:R-:W-:Y:S06]  /*21c0*/  BRA `(.L_x_41) ;  /* 0x0000000000047947 */ /* 0x000fec0003800000 */
.L_x_39:
[----:B------:R-:W-:-:S07]  /*21d0*/  IMAD R12, R15, 0x800000, R12 ;  /* 0x008000000f0c7824 */ /* 0x000fce00078e020c */
.L_x_41:
[----:B------:R-:W-:Y:S05]  /*21e0*/  BSYNC.RECONVERGENT B4 ;  /* 0x0000000000047941 */ /* 0x000fea0003800200 */
.L_x_38:
[----:B------:R-:W-:Y:S05]  /*21f0*/  BRA `(.L_x_42) ;  /* 0x0000000000207947 */ /* 0x000fea0003800000 */
.L_x_37:
[----:B------:R-:W-:-:S04]  /*2200*/  LOP3.LUT R12, R17, 0x80000000, R12, 0x48, !PT ;  /* 0x80000000110c7812 */ /* 0x000fc800078e480c */
[----:B------:R-:W-:Y:S01]  /*2210*/  LOP3.LUT R12, R12, 0x7f800000, RZ, 0xfc, !PT ;  /* 0x7f8000000c0c7812 */ /* 0x000fe200078efcff */
[----:B------:R-:W-:Y:S06]  /*2220*/  BRA `(.L_x_42) ;  /* 0x0000000000147947 */ /* 0x000fec0003800000 */
.L_x_36:
[----:B------:R-:W-:Y:S01]  /*2230*/  LOP3.LUT R12, R17, 0x80000000, R12, 0x48, !PT ;  /* 0x80000000110c7812 */ /* 0x000fe200078e480c */
[----:B------:R-:W-:Y:S06]  /*2240*/  BRA `(.L_x_42) ;  /* 0x00000000000c7947 */ /* 0x000fec0003800000 */
.L_x_35:
[----:B------:R-:W0:Y:S01]  /*2250*/  MUFU.RSQ R12, -QNAN ;  /* 0xffc00000000c7908 */ /* 0x000e220000001400 */
[----:B------:R-:W-:Y:S05]  /*2260*/  BRA `(.L_x_42) ;  /* 0x0000000000047947 */ /* 0x000fea0003800000 */
.L_x_34:
[----:B------:R-:W-:-:S07]  /*2270*/  FADD.FTZ R12, R0, R13 ;  /* 0x0000000d000c7221 */ /* 0x000fce0000010000 */
.L_x_42:
[----:B------:R-:W-:Y:S05]  /*2280*/  BSYNC.RECONVERGENT B3 ;  /* 0x0000000000037941 */ /* 0x000fea0003800200 */
.L_x_32:
[----:B------:R-:W-:-:S04]  /*2290*/  IMAD.MOV.U32 R15, RZ, RZ, 0x0 ;  /* 0x00000000ff0f7424 */ /* 0x000fc800078e00ff */
[----:B0-----:R-:W-:Y:S05]  /*22a0*/  RET.REL.NODEC R14 `(_Z15DAS_CC_beamformPfPKf) ;  /* 0xffffffdc0e547950 */ /* 0x001fea0003c3ffff */
.L_x_43:
[----:B------:R-:W-:-:S00]  /*22b0*/  BRA `(.L_x_43) ;  /* 0xfffffffc00fc7947 */ /* 0x000fc0000383ffff */
[----:B------:R-:W-:-:S00]  /*22c0*/  NOP ;  /* 0x0000000000007918 */ /* 0x000fc00000000000 */
        /* <DEDUP_REMOVED lines=11> */
.L_x_45:


//--------------------- .nv.global.init           --------------------------
	.section	.nv.global.init,"aw",@progbits
	.align	4
.nv.global.init:
	.type		__cudart_i2opi_f,@object
	.size		__cudart_i2opi_f,(.L_17 - __cudart_i2opi_f)
__cudart_i2opi_f:
        /*0000*/ 	.byte	0x41, 0x90, 0x43, 0x3c, 0x99, 0x95, 0x62, 0xdb, 0xc0, 0xdd, 0x34, 0xf5, 0xd1, 0x57, 0x27, 0xfc
        /*0010*/ 	.byte	0x29, 0x15, 0x44, 0x4e, 0x6e, 0x83, 0xf9, 0xa2
.L_17:


//--------------------- .nv.shared.reserved.0     --------------------------
	.section	.nv.shared.reserved.0,"aw",@nobits
	.weak		__nv_reservedSMEM_offset_0_alias
	.size		__nv_reservedSMEM_offset_0_alias, 0, 64
	.other		__nv_reservedSMEM_offset_0_alias,@"STO_CUDA_RESERVED_SHARED STV_DEFAULT"
__nv_reservedSMEM_offset_0_alias:
	.zero		0
	.zero		64


//--------------------- .nv.constant0._Z15DAS_CC_beamformPfPKf --------------------------
	.section	.nv.constant0._Z15DAS_CC_beamformPfPKf,"a",@progbits
	.sectionflags	@""
	.align	4
.nv.constant0._Z15DAS_CC_beamformPfPKf:
	.zero		912


//--------------------- SYMBOLS --------------------------

	.type		.nv.reservedSmem.offset0,@object
	.size		.nv.reservedSmem.offset0,0x4
